//
// Generated by NVIDIA NVVM Compiler
//
// Compiler Build ID: CL-36424714
// Cuda compilation tools, release 13.0, V13.0.88
// Based on NVVM 20.0.0
//

.version 9.0
.target sm_100
.address_size 64

	// .globl	_Z15init_randombondPaPKfxxf
.global .align 1 .b8 _ZN34_INTERNAL_eaa048cb_4_k_cu_e117567a4cuda3std3__45__cpo5beginE[1];
.global .align 1 .b8 _ZN34_INTERNAL_eaa048cb_4_k_cu_e117567a4cuda3std3__45__cpo3endE[1];
.global .align 1 .b8 _ZN34_INTERNAL_eaa048cb_4_k_cu_e117567a4cuda3std3__45__cpo6cbeginE[1];
.global .align 1 .b8 _ZN34_INTERNAL_eaa048cb_4_k_cu_e117567a4cuda3std3__45__cpo4cendE[1];
.global .align 1 .b8 _ZN34_INTERNAL_eaa048cb_4_k_cu_e117567a4cuda3std3__45__cpo6rbeginE[1];
.global .align 1 .b8 _ZN34_INTERNAL_eaa048cb_4_k_cu_e117567a4cuda3std3__45__cpo4rendE[1];
.global .align 1 .b8 _ZN34_INTERNAL_eaa048cb_4_k_cu_e117567a4cuda3std3__45__cpo7crbeginE[1];
.global .align 1 .b8 _ZN34_INTERNAL_eaa048cb_4_k_cu_e117567a4cuda3std3__45__cpo5crendE[1];
.global .align 1 .b8 _ZN34_INTERNAL_eaa048cb_4_k_cu_e117567a4cuda3std3__436_GLOBAL__N__eaa048cb_4_k_cu_e117567a6ignoreE[1];
.global .align 1 .b8 _ZN34_INTERNAL_eaa048cb_4_k_cu_e117567a4cuda3std3__419piecewise_constructE[1];
.global .align 1 .b8 _ZN34_INTERNAL_eaa048cb_4_k_cu_e117567a4cuda3std3__48in_placeE[1];
.global .align 1 .b8 _ZN34_INTERNAL_eaa048cb_4_k_cu_e117567a4cuda3std3__420unreachable_sentinelE[1];
.global .align 1 .b8 _ZN34_INTERNAL_eaa048cb_4_k_cu_e117567a4cuda3std3__47nulloptE[1];
.global .align 1 .b8 _ZN34_INTERNAL_eaa048cb_4_k_cu_e117567a4cuda3std3__48unexpectE[1];
.global .align 1 .b8 _ZN34_INTERNAL_eaa048cb_4_k_cu_e117567a4cuda3std6ranges3__45__cpo4swapE[1];
.global .align 1 .b8 _ZN34_INTERNAL_eaa048cb_4_k_cu_e117567a4cuda3std6ranges3__45__cpo9iter_moveE[1];
.global .align 1 .b8 _ZN34_INTERNAL_eaa048cb_4_k_cu_e117567a4cuda3std6ranges3__45__cpo5beginE[1];
.global .align 1 .b8 _ZN34_INTERNAL_eaa048cb_4_k_cu_e117567a4cuda3std6ranges3__45__cpo3endE[1];
.global .align 1 .b8 _ZN34_INTERNAL_eaa048cb_4_k_cu_e117567a4cuda3std6ranges3__45__cpo6cbeginE[1];
.global .align 1 .b8 _ZN34_INTERNAL_eaa048cb_4_k_cu_e117567a4cuda3std6ranges3__45__cpo4cendE[1];
.global .align 1 .b8 _ZN34_INTERNAL_eaa048cb_4_k_cu_e117567a4cuda3std6ranges3__45__cpo7advanceE[1];
.global .align 1 .b8 _ZN34_INTERNAL_eaa048cb_4_k_cu_e117567a4cuda3std6ranges3__45__cpo9iter_swapE[1];
.global .align 1 .b8 _ZN34_INTERNAL_eaa048cb_4_k_cu_e117567a4cuda3std6ranges3__45__cpo4nextE[1];
.global .align 1 .b8 _ZN34_INTERNAL_eaa048cb_4_k_cu_e117567a4cuda3std6ranges3__45__cpo4prevE[1];
.global .align 1 .b8 _ZN34_INTERNAL_eaa048cb_4_k_cu_e117567a4cuda3std6ranges3__45__cpo4dataE[1];
.global .align 1 .b8 _ZN34_INTERNAL_eaa048cb_4_k_cu_e117567a4cuda3std6ranges3__45__cpo5cdataE[1];
.global .align 1 .b8 _ZN34_INTERNAL_eaa048cb_4_k_cu_e117567a4cuda3std6ranges3__45__cpo4sizeE[1];
.global .align 1 .b8 _ZN34_INTERNAL_eaa048cb_4_k_cu_e117567a4cuda3std6ranges3__45__cpo5ssizeE[1];
.global .align 1 .b8 _ZN34_INTERNAL_eaa048cb_4_k_cu_e117567a4cuda3std6ranges3__45__cpo8distanceE[1];
.global .align 1 .b8 _ZN34_INTERNAL_eaa048cb_4_k_cu_e117567a6thrust24THRUST_300001_SM_1000_NS6system6detail10sequential3seqE[1];
.global .align 1 .b8 _ZN34_INTERNAL_eaa048cb_4_k_cu_e117567a6thrust24THRUST_300001_SM_1000_NS12placeholders2_1E[1];
.global .align 1 .b8 _ZN34_INTERNAL_eaa048cb_4_k_cu_e117567a6thrust24THRUST_300001_SM_1000_NS12placeholders2_2E[1];
.global .align 1 .b8 _ZN34_INTERNAL_eaa048cb_4_k_cu_e117567a6thrust24THRUST_300001_SM_1000_NS12placeholders2_3E[1];
.global .align 1 .b8 _ZN34_INTERNAL_eaa048cb_4_k_cu_e117567a6thrust24THRUST_300001_SM_1000_NS12placeholders2_4E[1];
.global .align 1 .b8 _ZN34_INTERNAL_eaa048cb_4_k_cu_e117567a6thrust24THRUST_300001_SM_1000_NS12placeholders2_5E[1];
.global .align 1 .b8 _ZN34_INTERNAL_eaa048cb_4_k_cu_e117567a6thrust24THRUST_300001_SM_1000_NS12placeholders2_6E[1];
.global .align 1 .b8 _ZN34_INTERNAL_eaa048cb_4_k_cu_e117567a6thrust24THRUST_300001_SM_1000_NS12placeholders2_7E[1];
.global .align 1 .b8 _ZN34_INTERNAL_eaa048cb_4_k_cu_e117567a6thrust24THRUST_300001_SM_1000_NS12placeholders2_8E[1];
.global .align 1 .b8 _ZN34_INTERNAL_eaa048cb_4_k_cu_e117567a6thrust24THRUST_300001_SM_1000_NS12placeholders2_9E[1];
.global .align 1 .b8 _ZN34_INTERNAL_eaa048cb_4_k_cu_e117567a6thrust24THRUST_300001_SM_1000_NS12placeholders3_10E[1];

.visible .entry _Z15init_randombondPaPKfxxf(
	.param .u64 .ptr .align 1 _Z15init_randombondPaPKfxxf_param_0,
	.param .u64 .ptr .align 1 _Z15init_randombondPaPKfxxf_param_1,
	.param .u64 _Z15init_randombondPaPKfxxf_param_2,
	.param .u64 _Z15init_randombondPaPKfxxf_param_3,
	.param .f32 _Z15init_randombondPaPKfxxf_param_4
)
{
	.reg .pred 	%p<3>;
	.reg .b16 	%rs<2>;
	.reg .b32 	%r<5>;
	.reg .b32 	%f<3>;
	.reg .b64 	%rd<13>;

	ld.param.u64 	%rd2, [_Z15init_randombondPaPKfxxf_param_0];
	ld.param.u64 	%rd3, [_Z15init_randombondPaPKfxxf_param_1];
	ld.param.u64 	%rd4, [_Z15init_randombondPaPKfxxf_param_2];
	ld.param.u64 	%rd5, [_Z15init_randombondPaPKfxxf_param_3];
	ld.param.f32 	%f1, [_Z15init_randombondPaPKfxxf_param_4];
	mov.u32 	%r1, %tid.x;
	mov.u32 	%r2, %ctaid.x;
	mov.u32 	%r3, %ntid.x;
	mad.lo.s32 	%r4, %r2, %r3, %r1;
	cvt.u64.u32 	%rd1, %r4;
	mul.lo.s64 	%rd6, %rd4, %rd5;
	shl.b64 	%rd7, %rd6, 1;
	setp.le.s64 	%p1, %rd7, %rd1;
	@%p1 bra 	$L__BB0_2;
	cvta.to.global.u64 	%rd8, %rd3;
	cvta.to.global.u64 	%rd9, %rd2;
	shl.b64 	%rd10, %rd1, 2;
	add.s64 	%rd11, %rd8, %rd10;
	ld.global.nc.f32 	%f2, [%rd11];
	setp.lt.f32 	%p2, %f2, %f1;
	selp.b16 	%rs1, -1, 1, %p2;
	add.s64 	%rd12, %rd9, %rd1;
	st.global.u8 	[%rd12], %rs1;
$L__BB0_2:
	ret;

}
	// .globl	_Z10init_spinsPaPKfxx
.visible .entry _Z10init_spinsPaPKfxx(
	.param .u64 .ptr .align 1 _Z10init_spinsPaPKfxx_param_0,
	.param .u64 .ptr .align 1 _Z10init_spinsPaPKfxx_param_1,
	.param .u64 _Z10init_spinsPaPKfxx_param_2,
	.param .u64 _Z10init_spinsPaPKfxx_param_3
)
{
	.reg .pred 	%p<3>;
	.reg .b16 	%rs<2>;
	.reg .b32 	%r<4>;
	.reg .b32 	%f<2>;
	.reg .b64 	%rd<14>;

	ld.param.u64 	%rd2, [_Z10init_spinsPaPKfxx_param_0];
	ld.param.u64 	%rd3, [_Z10init_spinsPaPKfxx_param_1];
	ld.param.u64 	%rd4, [_Z10init_spinsPaPKfxx_param_2];
	ld.param.u64 	%rd5, [_Z10init_spinsPaPKfxx_param_3];
	mov.u32 	%r1, %ntid.x;
	mov.u32 	%r2, %ctaid.x;
	mul.wide.u32 	%rd6, %r1, %r2;
	mov.u32 	%r3, %tid.x;
	cvt.u64.u32 	%rd7, %r3;
	add.s64 	%rd1, %rd6, %rd7;
	mul.lo.s64 	%rd8, %rd5, %rd4;
	setp.ge.s64 	%p1, %rd1, %rd8;
	@%p1 bra 	$L__BB1_2;
	cvta.to.global.u64 	%rd9, %rd3;
	cvta.to.global.u64 	%rd10, %rd2;
	shl.b64 	%rd11, %rd1, 2;
	add.s64 	%rd12, %rd9, %rd11;
	ld.global.nc.f32 	%f1, [%rd12];
	setp.lt.f32 	%p2, %f1, 0f3F000000;
	selp.b16 	%rs1, -1, 1, %p2;
	add.s64 	%rd13, %rd10, %rd1;
	st.global.u8 	[%rd13], %rs1;
$L__BB1_2:
	ret;

}
	// .globl	_Z14update_latticeILb1EEvPaS0_PKfS0_fxxf
.visible .entry _Z14update_latticeILb1EEvPaS0_PKfS0_fxxf(
	.param .u64 .ptr .align 1 _Z14update_latticeILb1EEvPaS0_PKfS0_fxxf_param_0,
	.param .u64 .ptr .align 1 _Z14update_latticeILb1EEvPaS0_PKfS0_fxxf_param_1,
	.param .u64 .ptr .align 1 _Z14update_latticeILb1EEvPaS0_PKfS0_fxxf_param_2,
	.param .u64 .ptr .align 1 _Z14update_latticeILb1EEvPaS0_PKfS0_fxxf_param_3,
	.param .f32 _Z14update_latticeILb1EEvPaS0_PKfS0_fxxf_param_4,
	.param .u64 _Z14update_latticeILb1EEvPaS0_PKfS0_fxxf_param_5,
	.param .u64 _Z14update_latticeILb1EEvPaS0_PKfS0_fxxf_param_6,
	.param .f32 _Z14update_latticeILb1EEvPaS0_PKfS0_fxxf_param_7
)
{
	.reg .pred 	%p<13>;
	.reg .b16 	%rs<20>;
	.reg .b32 	%r<48>;
	.reg .b32 	%f<20>;
	.reg .b64 	%rd<72>;

	ld.param.u64 	%rd20, [_Z14update_latticeILb1EEvPaS0_PKfS0_fxxf_param_5];
	ld.param.u64 	%rd21, [_Z14update_latticeILb1EEvPaS0_PKfS0_fxxf_param_6];
	ld.param.f32 	%f1, [_Z14update_latticeILb1EEvPaS0_PKfS0_fxxf_param_7];
	mov.u32 	%r10, %ntid.x;
	mov.u32 	%r11, %ctaid.x;
	mul.wide.u32 	%rd22, %r10, %r11;
	mov.u32 	%r12, %tid.x;
	cvt.u64.u32 	%rd23, %r12;
	add.s64 	%rd1, %rd22, %rd23;
	or.b64  	%rd24, %rd1, %rd21;
	and.b64  	%rd25, %rd24, -4294967296;
	setp.ne.s64 	%p1, %rd25, 0;
	@%p1 bra 	$L__BB2_2;
	cvt.u32.u64 	%r13, %rd21;
	cvt.u32.u64 	%r14, %rd1;
	div.u32 	%r15, %r14, %r13;
	mul.lo.s32 	%r16, %r15, %r13;
	sub.s32 	%r17, %r14, %r16;
	cvt.u64.u32 	%rd70, %r15;
	cvt.u64.u32 	%rd71, %r17;
	bra.uni 	$L__BB2_3;
$L__BB2_2:
	div.s64 	%rd70, %rd1, %rd21;
	mul.lo.s64 	%rd26, %rd70, %rd21;
	sub.s64 	%rd71, %rd1, %rd26;
$L__BB2_3:
	shl.b64 	%rd8, %rd70, 32;
	cvt.s64.s32 	%rd9, %rd70;
	setp.ge.s64 	%p2, %rd9, %rd20;
	shl.b64 	%rd10, %rd71, 32;
	cvt.s64.s32 	%rd11, %rd71;
	setp.ge.s64 	%p3, %rd11, %rd21;
	or.pred  	%p4, %p2, %p3;
	@%p4 bra 	$L__BB2_11;
	cvt.u32.u64 	%r18, %rd71;
	cvt.u32.u64 	%r19, %rd70;
	add.s64 	%rd27, %rd8, 4294967296;
	shr.s64 	%rd12, %rd27, 32;
	setp.gt.s32 	%p5, %r19, 0;
	selp.b64 	%rd28, %rd70, %rd20, %p5;
	add.s64 	%rd29, %rd10, 4294967296;
	shr.s64 	%rd13, %rd29, 32;
	setp.lt.s64 	%p6, %rd13, %rd21;
	add.s32 	%r1, %r18, 1;
	selp.b32 	%r20, %r1, 0, %p6;
	setp.gt.s32 	%p7, %r18, 0;
	selp.b64 	%rd30, %rd71, %rd21, %p7;
	cvt.u32.u64 	%r21, %rd30;
	add.s32 	%r2, %r21, -1;
	add.s64 	%rd31, %rd20, 2147483647;
	mul.lo.s64 	%rd32, %rd31, %rd21;
	shl.b64 	%rd33, %rd32, 1;
	mad.lo.s64 	%rd34, %rd12, %rd21, %rd11;
	shl.b64 	%rd35, %rd34, 1;
	add.s32 	%r22, %r19, 1;
	shr.u32 	%r23, %r22, 31;
	add.s32 	%r24, %r22, %r23;
	and.b32  	%r25, %r24, -2;
	sub.s32 	%r26, %r22, %r25;
	cvt.u32.u64 	%r27, %rd35;
	cvt.u32.u64 	%r28, %rd33;
	add.s32 	%r29, %r27, %r28;
	add.s32 	%r3, %r26, %r29;
	shl.b64 	%rd14, %rd28, 32;
	mad.lo.s64 	%rd36, %rd28, %rd21, %rd11;
	shl.b64 	%rd37, %rd36, 1;
	cvt.u32.u64 	%r30, %rd37;
	add.s32 	%r31, %r30, %r28;
	add.s32 	%r4, %r26, %r31;
	and.b64  	%rd38, %rd70, 1;
	setp.eq.b64 	%p8, %rd38, 1;
	not.pred 	%p9, %p8;
	selp.b32 	%r5, %r2, %r20, %p8;
	@%p9 bra 	$L__BB2_6;
	cvt.u32.u64 	%r32, %rd21;
	mad.lo.s32 	%r34, %r19, %r32, %r2;
	shl.b32 	%r35, %r34, 1;
	or.b32  	%r47, %r35, 1;
	bra.uni 	$L__BB2_9;
$L__BB2_6:
	setp.lt.s64 	%p10, %rd13, %rd21;
	@%p10 bra 	$L__BB2_8;
	cvt.u32.u64 	%r37, %rd21;
	mad.lo.s32 	%r39, %r19, %r37, %r18;
	shl.b32 	%r40, %r39, 1;
	or.b32  	%r47, %r40, 1;
	bra.uni 	$L__BB2_9;
$L__BB2_8:
	cvt.u32.u64 	%r41, %rd21;
	mad.lo.s32 	%r43, %r19, %r41, %r1;
	shl.b32 	%r44, %r43, 1;
	add.s32 	%r47, %r44, -1;
$L__BB2_9:
	ld.param.u64 	%rd69, [_Z14update_latticeILb1EEvPaS0_PKfS0_fxxf_param_3];
	ld.param.u64 	%rd68, [_Z14update_latticeILb1EEvPaS0_PKfS0_fxxf_param_2];
	ld.param.u64 	%rd67, [_Z14update_latticeILb1EEvPaS0_PKfS0_fxxf_param_1];
	ld.param.u64 	%rd66, [_Z14update_latticeILb1EEvPaS0_PKfS0_fxxf_param_0];
	cvta.to.global.u64 	%rd39, %rd69;
	cvta.to.global.u64 	%rd40, %rd67;
	setp.lt.s64 	%p11, %rd12, %rd20;
	add.s64 	%rd41, %rd14, -4294967296;
	shr.s64 	%rd42, %rd41, 32;
	mad.lo.s64 	%rd43, %rd42, %rd21, %rd11;
	add.s64 	%rd44, %rd40, %rd43;
	ld.global.nc.u8 	%rs2, [%rd44];
	cvt.u16.u8 	%rs3, %rs2;
	cvt.s64.s32 	%rd45, %r4;
	add.s64 	%rd46, %rd39, %rd45;
	ld.global.u8 	%rs4, [%rd46];
	mul.lo.s16 	%rs5, %rs4, %rs3;
	mul.lo.s64 	%rd47, %rd9, %rd21;
	add.s64 	%rd48, %rd47, %rd11;
	add.s64 	%rd49, %rd40, %rd48;
	ld.global.nc.u8 	%rs6, [%rd49];
	cvt.u16.u8 	%rs7, %rs6;
	shl.b64 	%rd50, %rd48, 1;
	add.s64 	%rd51, %rd39, %rd50;
	ld.global.u8 	%rs8, [%rd51];
	mad.lo.s16 	%rs9, %rs8, %rs7, %rs5;
	selp.b64 	%rd52, %rd12, 0, %p11;
	mad.lo.s64 	%rd53, %rd52, %rd21, %rd11;
	add.s64 	%rd54, %rd40, %rd53;
	ld.global.nc.u8 	%rs10, [%rd54];
	cvt.u16.u8 	%rs11, %rs10;
	cvt.s64.s32 	%rd55, %r3;
	add.s64 	%rd56, %rd39, %rd55;
	ld.global.u8 	%rs12, [%rd56];
	mad.lo.s16 	%rs13, %rs12, %rs11, %rs9;
	cvt.s64.s32 	%rd57, %r5;
	add.s64 	%rd58, %rd47, %rd57;
	add.s64 	%rd59, %rd40, %rd58;
	ld.global.nc.u8 	%rs14, [%rd59];
	cvt.u16.u8 	%rs15, %rs14;
	cvt.s64.s32 	%rd60, %r47;
	add.s64 	%rd61, %rd39, %rd60;
	ld.global.u8 	%rs16, [%rd61];
	mad.lo.s16 	%rs17, %rs16, %rs15, %rs13;
	cvt.s16.s8 	%rs18, %rs17;
	cvta.to.global.u64 	%rd62, %rd66;
	add.s64 	%rd15, %rd62, %rd48;
	ld.global.s8 	%rs1, [%rd15];
	mul.f32 	%f2, %f1, 0fC0000000;
	cvt.rn.f32.s16 	%f3, %rs18;
	mul.f32 	%f4, %f2, %f3;
	cvt.rn.f32.s16 	%f5, %rs1;
	mul.f32 	%f6, %f4, %f5;
	fma.rn.f32 	%f7, %f6, 0f3BBB989D, 0f3F000000;
	cvt.sat.f32.f32 	%f8, %f7;
	mov.f32 	%f9, 0f4B400001;
	mov.f32 	%f10, 0f437C0000;
	fma.rm.f32 	%f11, %f8, %f10, %f9;
	add.f32 	%f12, %f11, 0fCB40007F;
	neg.f32 	%f13, %f12;
	fma.rn.f32 	%f14, %f6, 0f3FB8AA3B, %f13;
	fma.rn.f32 	%f15, %f6, 0f32A57060, %f14;
	mov.b32 	%r45, %f11;
	shl.b32 	%r46, %r45, 23;
	mov.b32 	%f16, %r46;
	ex2.approx.ftz.f32 	%f17, %f15;
	mul.f32 	%f18, %f17, %f16;
	cvta.to.global.u64 	%rd63, %rd68;
	shl.b64 	%rd64, %rd48, 2;
	add.s64 	%rd65, %rd63, %rd64;
	ld.global.nc.f32 	%f19, [%rd65];
	setp.geu.f32 	%p12, %f19, %f18;
	@%p12 bra 	$L__BB2_11;
	neg.s16 	%rs19, %rs1;
	st.global.u8 	[%rd15], %rs19;
$L__BB2_11:
	ret;

}
	// .globl	_Z14update_latticeILb0EEvPaS0_PKfS0_fxxf
.visible .entry _Z14update_latticeILb0EEvPaS0_PKfS0_fxxf(
	.param .u64 .ptr .align 1 _Z14update_latticeILb0EEvPaS0_PKfS0_fxxf_param_0,
	.param .u64 .ptr .align 1 _Z14update_latticeILb0EEvPaS0_PKfS0_fxxf_param_1,
	.param .u64 .ptr .align 1 _Z14update_latticeILb0EEvPaS0_PKfS0_fxxf_param_2,
	.param .u64 .ptr .align 1 _Z14update_latticeILb0EEvPaS0_PKfS0_fxxf_param_3,
	.param .f32 _Z14update_latticeILb0EEvPaS0_PKfS0_fxxf_param_4,
	.param .u64 _Z14update_latticeILb0EEvPaS0_PKfS0_fxxf_param_5,
	.param .u64 _Z14update_latticeILb0EEvPaS0_PKfS0_fxxf_param_6,
	.param .f32 _Z14update_latticeILb0EEvPaS0_PKfS0_fxxf_param_7
)
{
	.reg .pred 	%p<13>;
	.reg .b16 	%rs<20>;
	.reg .b32 	%r<47>;
	.reg .b32 	%f<20>;
	.reg .b64 	%rd<72>;

	ld.param.u64 	%rd20, [_Z14update_latticeILb0EEvPaS0_PKfS0_fxxf_param_5];
	ld.param.u64 	%rd21, [_Z14update_latticeILb0EEvPaS0_PKfS0_fxxf_param_6];
	ld.param.f32 	%f1, [_Z14update_latticeILb0EEvPaS0_PKfS0_fxxf_param_7];
	mov.u32 	%r10, %ntid.x;
	mov.u32 	%r11, %ctaid.x;
	mul.wide.u32 	%rd22, %r10, %r11;
	mov.u32 	%r12, %tid.x;
	cvt.u64.u32 	%rd23, %r12;
	add.s64 	%rd1, %rd22, %rd23;
	or.b64  	%rd24, %rd1, %rd21;
	and.b64  	%rd25, %rd24, -4294967296;
	setp.ne.s64 	%p1, %rd25, 0;
	@%p1 bra 	$L__BB3_2;
	cvt.u32.u64 	%r13, %rd21;
	cvt.u32.u64 	%r14, %rd1;
	div.u32 	%r15, %r14, %r13;
	mul.lo.s32 	%r16, %r15, %r13;
	sub.s32 	%r17, %r14, %r16;
	cvt.u64.u32 	%rd70, %r15;
	cvt.u64.u32 	%rd71, %r17;
	bra.uni 	$L__BB3_3;
$L__BB3_2:
	div.s64 	%rd70, %rd1, %rd21;
	mul.lo.s64 	%rd26, %rd70, %rd21;
	sub.s64 	%rd71, %rd1, %rd26;
$L__BB3_3:
	shl.b64 	%rd8, %rd70, 32;
	cvt.s64.s32 	%rd9, %rd70;
	setp.ge.s64 	%p2, %rd9, %rd20;
	shl.b64 	%rd10, %rd71, 32;
	cvt.s64.s32 	%rd11, %rd71;
	setp.ge.s64 	%p3, %rd11, %rd21;
	or.pred  	%p4, %p2, %p3;
	@%p4 bra 	$L__BB3_11;
	cvt.u32.u64 	%r18, %rd71;
	cvt.u32.u64 	%r19, %rd70;
	add.s64 	%rd27, %rd8, 4294967296;
	shr.s64 	%rd12, %rd27, 32;
	setp.gt.s32 	%p5, %r19, 0;
	selp.b64 	%rd28, %rd70, %rd20, %p5;
	add.s64 	%rd29, %rd10, 4294967296;
	shr.s64 	%rd13, %rd29, 32;
	setp.lt.s64 	%p6, %rd13, %rd21;
	add.s32 	%r1, %r18, 1;
	selp.b32 	%r20, %r1, 0, %p6;
	setp.gt.s32 	%p7, %r18, 0;
	selp.b64 	%rd30, %rd71, %rd21, %p7;
	cvt.u32.u64 	%r21, %rd30;
	add.s32 	%r2, %r21, -1;
	add.s64 	%rd31, %rd20, 2147483647;
	mul.lo.s64 	%rd32, %rd31, %rd21;
	shl.b64 	%rd33, %rd32, 1;
	mad.lo.s64 	%rd34, %rd12, %rd21, %rd11;
	shl.b64 	%rd35, %rd34, 1;
	shr.u32 	%r22, %r19, 31;
	add.s32 	%r23, %r19, %r22;
	and.b32  	%r24, %r23, -2;
	sub.s32 	%r25, %r19, %r24;
	cvt.u32.u64 	%r26, %rd35;
	cvt.u32.u64 	%r27, %rd33;
	add.s32 	%r28, %r26, %r27;
	add.s32 	%r3, %r25, %r28;
	shl.b64 	%rd14, %rd28, 32;
	mad.lo.s64 	%rd36, %rd28, %rd21, %rd11;
	shl.b64 	%rd37, %rd36, 1;
	cvt.u32.u64 	%r29, %rd37;
	add.s32 	%r30, %r29, %r27;
	add.s32 	%r4, %r25, %r30;
	and.b64  	%rd38, %rd70, 1;
	setp.eq.b64 	%p8, %rd38, 1;
	not.pred 	%p9, %p8;
	selp.b32 	%r5, %r20, %r2, %p8;
	@%p9 bra 	$L__BB3_8;
	setp.lt.s64 	%p10, %rd13, %rd21;
	@%p10 bra 	$L__BB3_7;
	cvt.u32.u64 	%r32, %rd21;
	mad.lo.s32 	%r34, %r19, %r32, %r18;
	shl.b32 	%r35, %r34, 1;
	or.b32  	%r46, %r35, 1;
	bra.uni 	$L__BB3_9;
$L__BB3_7:
	cvt.u32.u64 	%r36, %rd21;
	mad.lo.s32 	%r38, %r19, %r36, %r1;
	shl.b32 	%r39, %r38, 1;
	add.s32 	%r46, %r39, -1;
	bra.uni 	$L__BB3_9;
$L__BB3_8:
	cvt.u32.u64 	%r40, %rd21;
	mad.lo.s32 	%r42, %r19, %r40, %r2;
	shl.b32 	%r43, %r42, 1;
	or.b32  	%r46, %r43, 1;
$L__BB3_9:
	ld.param.u64 	%rd69, [_Z14update_latticeILb0EEvPaS0_PKfS0_fxxf_param_3];
	ld.param.u64 	%rd68, [_Z14update_latticeILb0EEvPaS0_PKfS0_fxxf_param_2];
	ld.param.u64 	%rd67, [_Z14update_latticeILb0EEvPaS0_PKfS0_fxxf_param_1];
	ld.param.u64 	%rd66, [_Z14update_latticeILb0EEvPaS0_PKfS0_fxxf_param_0];
	cvta.to.global.u64 	%rd39, %rd69;
	cvta.to.global.u64 	%rd40, %rd67;
	setp.lt.s64 	%p11, %rd12, %rd20;
	add.s64 	%rd41, %rd14, -4294967296;
	shr.s64 	%rd42, %rd41, 32;
	mad.lo.s64 	%rd43, %rd42, %rd21, %rd11;
	add.s64 	%rd44, %rd40, %rd43;
	ld.global.nc.u8 	%rs2, [%rd44];
	cvt.u16.u8 	%rs3, %rs2;
	cvt.s64.s32 	%rd45, %r4;
	add.s64 	%rd46, %rd39, %rd45;
	ld.global.u8 	%rs4, [%rd46];
	mul.lo.s16 	%rs5, %rs4, %rs3;
	mul.lo.s64 	%rd47, %rd9, %rd21;
	add.s64 	%rd48, %rd47, %rd11;
	add.s64 	%rd49, %rd40, %rd48;
	ld.global.nc.u8 	%rs6, [%rd49];
	cvt.u16.u8 	%rs7, %rs6;
	shl.b64 	%rd50, %rd48, 1;
	add.s64 	%rd51, %rd39, %rd50;
	ld.global.u8 	%rs8, [%rd51];
	mad.lo.s16 	%rs9, %rs8, %rs7, %rs5;
	selp.b64 	%rd52, %rd12, 0, %p11;
	mad.lo.s64 	%rd53, %rd52, %rd21, %rd11;
	add.s64 	%rd54, %rd40, %rd53;
	ld.global.nc.u8 	%rs10, [%rd54];
	cvt.u16.u8 	%rs11, %rs10;
	cvt.s64.s32 	%rd55, %r3;
	add.s64 	%rd56, %rd39, %rd55;
	ld.global.u8 	%rs12, [%rd56];
	mad.lo.s16 	%rs13, %rs12, %rs11, %rs9;
	cvt.s64.s32 	%rd57, %r5;
	add.s64 	%rd58, %rd47, %rd57;
	add.s64 	%rd59, %rd40, %rd58;
	ld.global.nc.u8 	%rs14, [%rd59];
	cvt.u16.u8 	%rs15, %rs14;
	cvt.s64.s32 	%rd60, %r46;
	add.s64 	%rd61, %rd39, %rd60;
	ld.global.u8 	%rs16, [%rd61];
	mad.lo.s16 	%rs17, %rs16, %rs15, %rs13;
	cvt.s16.s8 	%rs18, %rs17;
	cvta.to.global.u64 	%rd62, %rd66;
	add.s64 	%rd15, %rd62, %rd48;
	ld.global.s8 	%rs1, [%rd15];
	mul.f32 	%f2, %f1, 0fC0000000;
	cvt.rn.f32.s16 	%f3, %rs18;
	mul.f32 	%f4, %f2, %f3;
	cvt.rn.f32.s16 	%f5, %rs1;
	mul.f32 	%f6, %f4, %f5;
	fma.rn.f32 	%f7, %f6, 0f3BBB989D, 0f3F000000;
	cvt.sat.f32.f32 	%f8, %f7;
	mov.f32 	%f9, 0f4B400001;
	mov.f32 	%f10, 0f437C0000;
	fma.rm.f32 	%f11, %f8, %f10, %f9;
	add.f32 	%f12, %f11, 0fCB40007F;
	neg.f32 	%f13, %f12;
	fma.rn.f32 	%f14, %f6, 0f3FB8AA3B, %f13;
	fma.rn.f32 	%f15, %f6, 0f32A57060, %f14;
	mov.b32 	%r44, %f11;
	shl.b32 	%r45, %r44, 23;
	mov.b32 	%f16, %r45;
	ex2.approx.ftz.f32 	%f17, %f15;
	mul.f32 	%f18, %f17, %f16;
	cvta.to.global.u64 	%rd63, %rd68;
	shl.b64 	%rd64, %rd48, 2;
	add.s64 	%rd65, %rd63, %rd64;
	ld.global.nc.f32 	%f19, [%rd65];
	setp.geu.f32 	%p12, %f19, %f18;
	@%p12 bra 	$L__BB3_11;
	neg.s16 	%rs19, %rs1;
	st.global.u8 	[%rd15], %rs19;
$L__BB3_11:
	ret;

}
	// .globl	_ZN3cub18CUB_300001_SM_10006detail11EmptyKernelIvEEvv
.visible .entry _ZN3cub18CUB_300001_SM_10006detail11EmptyKernelIvEEvv()
{


	ret;

}


// ===== COMPILED SASS (sm_100) =====

	.target	sm_100

	.elftype	@"ET_EXEC"


//--------------------- .note.nv.tkinfo           --------------------------
	.section	.note.nv.tkinfo,"",@"SHT_NOTE"
	.sectionflags	@"SHF_NOTE_NV_TKINFO"
	.tkinfo
        /*0018*/ 	.word	0x00000002
        /*0030*/ 	.string	""
        /*0030*/ 	.string	"ptxas"
        /*0030*/ 	.string	"Cuda compilation tools, release 13.0, V13.0.88"
        /*0030*/ 	.string	"Build cuda_13.0.r13.0/compiler.36424714_0"
        /*0030*/ 	.string	"-arch sm_100 -m 64 "



//--------------------- .note.nv.cuinfo           --------------------------
	.section	.note.nv.cuinfo,"",@"SHT_NOTE"
	.sectionflags	@"SHF_NOTE_NV_CUINFO"
        /*0018*/ 	.short	0x0002
        /*001a*/ 	.short	0x0064
        /*001c*/ 	.short	0x0082
	.zero		2


//--------------------- .nv.info                  --------------------------
	.section	.nv.info,"",@"SHT_CUDA_INFO"
	.align	4


	//----- nvinfo : EIATTR_REGCOUNT
	.align		4
        /*0000*/ 	.byte	0x04, 0x2f
        /*0002*/ 	.short	(.L_41 - .L_40)
	.align		4
.L_40:
        /*0004*/ 	.word	index@(_Z15init_randombondPaPKfxxf)
        /*0008*/ 	.word	0x0000000a


	//----- nvinfo : EIATTR_FRAME_SIZE
	.align		4
.L_41:
        /*000c*/ 	.byte	0x04, 0x11
        /*000e*/ 	.short	(.L_43 - .L_42)
	.align		4
.L_42:
        /*0010*/ 	.word	index@(_Z15init_randombondPaPKfxxf)
        /*0014*/ 	.word	0x00000000


	//----- nvinfo : EIATTR_REGCOUNT
	.align		4
.L_43:
        /*0018*/ 	.byte	0x04, 0x2f
        /*001a*/ 	.short	(.L_45 - .L_44)
	.align		4
.L_44:
        /*001c*/ 	.word	index@(_Z10init_spinsPaPKfxx)
        /*0020*/ 	.word	0x0000000a


	//----- nvinfo : EIATTR_FRAME_SIZE
	.align		4
.L_45:
        /*0024*/ 	.byte	0x04, 0x11
        /*0026*/ 	.short	(.L_47 - .L_46)
	.align		4
.L_46:
        /*0028*/ 	.word	index@(_Z10init_spinsPaPKfxx)
        /*002c*/ 	.word	0x00000000


	//----- nvinfo : EIATTR_REGCOUNT
	.align		4
.L_47:
        /*0030*/ 	.byte	0x04, 0x2f
        /*0032*/ 	.short	(.L_49 - .L_48)
	.align		4
.L_48:
        /*0034*/ 	.word	index@(_Z14update_latticeILb1EEvPaS0_PKfS0_fxxf)
        /*0038*/ 	.word	0x00000019


	//----- nvinfo : EIATTR_FRAME_SIZE
	.align		4
.L_49:
        /*003c*/ 	.byte	0x04, 0x11
        /*003e*/ 	.short	(.L_51 - .L_50)
	.align		4
.L_50:
        /*0040*/ 	.word	index@($__internal_1_$__cuda_sm20_div_s64)
        /*0044*/ 	.word	0x00000000


	//----- nvinfo : EIATTR_FRAME_SIZE
	.align		4
.L_51:
        /*0048*/ 	.byte	0x04, 0x11
        /*004a*/ 	.short	(.L_53 - .L_52)
	.align		4
.L_52:
        /*004c*/ 	.word	index@(_Z14update_latticeILb1EEvPaS0_PKfS0_fxxf)
        /*0050*/ 	.word	0x00000000


	//----- nvinfo : EIATTR_REGCOUNT
	.align		4
.L_53:
        /*0054*/ 	.byte	0x04, 0x2f
        /*0056*/ 	.short	(.L_55 - .L_54)
	.align		4
.L_54:
        /*0058*/ 	.word	index@(_Z14update_latticeILb0EEvPaS0_PKfS0_fxxf)
        /*005c*/ 	.word	0x0000001a


	//----- nvinfo : EIATTR_FRAME_SIZE
	.align		4
.L_55:
        /*0060*/ 	.byte	0x04, 0x11
        /*0062*/ 	.short	(.L_57 - .L_56)
	.align		4
.L_56:
        /*0064*/ 	.word	index@($__internal_0_$__cuda_sm20_div_s64)
        /*0068*/ 	.word	0x00000000


	//----- nvinfo : EIATTR_FRAME_SIZE
	.align		4
.L_57:
        /*006c*/ 	.byte	0x04, 0x11
        /*006e*/ 	.short	(.L_59 - .L_58)
	.align		4
.L_58:
        /*0070*/ 	.word	index@(_Z14update_latticeILb0EEvPaS0_PKfS0_fxxf)
        /*0074*/ 	.word	0x00000000


	//----- nvinfo : EIATTR_REGCOUNT
	.align		4
.L_59:
        /*0078*/ 	.byte	0x04, 0x2f
        /*007a*/ 	.short	(.L_61 - .L_60)
	.align		4
.L_60:
        /*007c*/ 	.word	index@(_ZN3cub18CUB_300001_SM_10006detail11EmptyKernelIvEEvv)
        /*0080*/ 	.word	0x00000004


	//----- nvinfo : EIATTR_FRAME_SIZE
	.align		4
.L_61:
        /*0084*/ 	.byte	0x04, 0x11
        /*0086*/ 	.short	(.L_63 - .L_62)
	.align		4
.L_62:
        /*0088*/ 	.word	index@(_ZN3cub18CUB_300001_SM_10006detail11EmptyKernelIvEEvv)
        /*008c*/ 	.word	0x00000000


	//----- nvinfo : EIATTR_MIN_STACK_SIZE
	.align		4
.L_63:
        /*0090*/ 	.byte	0x04, 0x12
        /*0092*/ 	.short	(.L_65 - .L_64)
	.align		4
.L_64:
        /*0094*/ 	.word	index@(_ZN3cub18CUB_300001_SM_10006detail11EmptyKernelIvEEvv)
        /*0098*/ 	.word	0x00000000


	//----- nvinfo : EIATTR_MIN_STACK_SIZE
	.align		4
.L_65:
        /*009c*/ 	.byte	0x04, 0x12
        /*009e*/ 	.short	(.L_67 - .L_66)
	.align		4
.L_66:
        /*00a0*/ 	.word	index@(_Z14update_latticeILb0EEvPaS0_PKfS0_fxxf)
        /*00a4*/ 	.word	0x00000000


	//----- nvinfo : EIATTR_MIN_STACK_SIZE
	.align		4
.L_67:
        /*00a8*/ 	.byte	0x04, 0x12
        /*00aa*/ 	.short	(.L_69 - .L_68)
	.align		4
.L_68:
        /*00ac*/ 	.word	index@(_Z14update_latticeILb1EEvPaS0_PKfS0_fxxf)
        /*00b0*/ 	.word	0x00000000


	//----- nvinfo : EIATTR_MIN_STACK_SIZE
	.align		4
.L_69:
        /*00b4*/ 	.byte	0x04, 0x12
        /*00b6*/ 	.short	(.L_71 - .L_70)
	.align		4
.L_70:
        /*00b8*/ 	.word	index@(_Z10init_spinsPaPKfxx)
        /*00bc*/ 	.word	0x00000000


	//----- nvinfo : EIATTR_MIN_STACK_SIZE
	.align		4
.L_71:
        /*00c0*/ 	.byte	0x04, 0x12
        /*00c2*/ 	.short	(.L_73 - .L_72)
	.align		4
.L_72:
        /*00c4*/ 	.word	index@(_Z15init_randombondPaPKfxxf)
        /*00c8*/ 	.word	0x00000000
.L_73:


//--------------------- .nv.compat                --------------------------
	.section	.nv.compat,"",@"SHT_CUDA_COMPAT_INFO"
	.align	4
        /*0000*/ 	.byte	0x02, 0x09, 0x00, 0x00, 0x02, 0x02, 0x01, 0x00, 0x02, 0x05, 0x05, 0x00, 0x03, 0x07, 0x01, 0x01
        /*0010*/ 	.byte	0x02, 0x03, 0x00, 0x00, 0x02, 0x06, 0x01, 0x00, 0x04, 0x0b, 0x08, 0x00, 0x01, 0x00, 0x00, 0x00
        /*0020*/ 	.byte	0x00, 0x00, 0x00, 0x00


//--------------------- .nv.info._ZN3cub18CUB_300001_SM_10006detail11EmptyKernelIvEEvv --------------------------
	.section	.nv.info._ZN3cub18CUB_300001_SM_10006detail11EmptyKernelIvEEvv,"",@"SHT_CUDA_INFO"
	.sectionflags	@""
	.align	4


	//----- nvinfo : EIATTR_CUDA_API_VERSION
	.align		4
        /*0000*/ 	.byte	0x04, 0x37
        /*0002*/ 	.short	(.L_75 - .L_74)
.L_74:
        /*0004*/ 	.word	0x00000082


	//----- nvinfo : EIATTR_SPARSE_MMA_MASK
	.align		4
.L_75:
        /*0008*/ 	.byte	0x03, 0x50
        /*000a*/ 	.short	0x0000


	//----- nvinfo : EIATTR_MAXREG_COUNT
	.align		4
        /*000c*/ 	.byte	0x03, 0x1b
        /*000e*/ 	.short	0x00ff


	//----- nvinfo : EIATTR_MERCURY_ISA_VERSION
	.align		4
        /*0010*/ 	.byte	0x03, 0x5f
        /*0012*/ 	.short	0x0101


	//----- nvinfo : EIATTR_VRC_CTA_INIT_COUNT
	.align		4
        /*0014*/ 	.byte	0x02, 0x4a
	.zero		1
	.zero		1


	//----- nvinfo : EIATTR_EXIT_INSTR_OFFSETS
	.align		4
        /*0018*/ 	.byte	0x04, 0x1c
        /*001a*/ 	.short	(.L_77 - .L_76)


	//   ....[0]....
.L_76:
        /*001c*/ 	.word	0x00000010


	//----- nvinfo : EIATTR_SW_WAR
	.align		4
.L_77:
        /*0020*/ 	.byte	0x04, 0x36
        /*0022*/ 	.short	(.L_79 - .L_78)
.L_78:
        /*0024*/ 	.word	0x00000008
.L_79:


//--------------------- .nv.info._Z14update_latticeILb0EEvPaS0_PKfS0_fxxf --------------------------
	.section	.nv.info._Z14update_latticeILb0EEvPaS0_PKfS0_fxxf,"",@"SHT_CUDA_INFO"
	.sectionflags	@""
	.align	4


	//----- nvinfo : EIATTR_CUDA_API_VERSION
	.align		4
        /*0000*/ 	.byte	0x04, 0x37
        /*0002*/ 	.short	(.L_81 - .L_80)
.L_80:
        /*0004*/ 	.word	0x00000082


	//----- nvinfo : EIATTR_KPARAM_INFO
	.align		4
.L_81:
        /*0008*/ 	.byte	0x04, 0x17
        /*000a*/ 	.short	(.L_83 - .L_82)
.L_82:
        /*000c*/ 	.word	0x00000000
        /*0010*/ 	.short	0x0007
        /*0012*/ 	.short	0x0038
        /*0014*/ 	.byte	0x00, 0xf0, 0x11, 0x00


	//----- nvinfo : EIATTR_KPARAM_INFO
	.align		4
.L_83:
        /*0018*/ 	.byte	0x04, 0x17
        /*001a*/ 	.short	(.L_85 - .L_84)
.L_84:
        /*001c*/ 	.word	0x00000000
        /*0020*/ 	.short	0x0006
        /*0022*/ 	.short	0x0030
        /*0024*/ 	.byte	0x00, 0xf0, 0x21, 0x00


	//----- nvinfo : EIATTR_KPARAM_INFO
	.align		4
.L_85:
        /*0028*/ 	.byte	0x04, 0x17
        /*002a*/ 	.short	(.L_87 - .L_86)
.L_86:
        /*002c*/ 	.word	0x00000000
        /*0030*/ 	.short	0x0005
        /*0032*/ 	.short	0x0028
        /*0034*/ 	.byte	0x00, 0xf0, 0x21, 0x00


	//----- nvinfo : EIATTR_KPARAM_INFO
	.align		4
.L_87:
        /*0038*/ 	.byte	0x04, 0x17
        /*003a*/ 	.short	(.L_89 - .L_88)
.L_88:
        /*003c*/ 	.word	0x00000000
        /*0040*/ 	.short	0x0004
        /*0042*/ 	.short	0x0020
        /*0044*/ 	.byte	0x00, 0xf0, 0x11, 0x00


	//----- nvinfo : EIATTR_KPARAM_INFO
	.align		4
.L_89:
        /*0048*/ 	.byte	0x04, 0x17
        /*004a*/ 	.short	(.L_91 - .L_90)
.L_90:
        /*004c*/ 	.word	0x00000000
        /*0050*/ 	.short	0x0003
        /*0052*/ 	.short	0x0018
        /*0054*/ 	.byte	0x00, 0xf5, 0x21, 0x00


	//----- nvinfo : EIATTR_KPARAM_INFO
	.align		4
.L_91:
        /*0058*/ 	.byte	0x04, 0x17
        /*005a*/ 	.short	(.L_93 - .L_92)
.L_92:
        /*005c*/ 	.word	0x00000000
        /*0060*/ 	.short	0x0002
        /*0062*/ 	.short	0x0010
        /*0064*/ 	.byte	0x00, 0xf5, 0x21, 0x00


	//----- nvinfo : EIATTR_KPARAM_INFO
	.align		4
.L_93:
        /*0068*/ 	.byte	0x04, 0x17
        /*006a*/ 	.short	(.L_95 - .L_94)
.L_94:
        /*006c*/ 	.word	0x00000000
        /*0070*/ 	.short	0x0001
        /*0072*/ 	.short	0x0008
        /*0074*/ 	.byte	0x00, 0xf5, 0x21, 0x00


	//----- nvinfo : EIATTR_KPARAM_INFO
	.align		4
.L_95:
        /*0078*/ 	.byte	0x04, 0x17
        /*007a*/ 	.short	(.L_97 - .L_96)
.L_96:
        /*007c*/ 	.word	0x00000000
        /*0080*/ 	.short	0x0000
        /*0082*/ 	.short	0x0000
        /*0084*/ 	.byte	0x00, 0xf5, 0x21, 0x00


	//----- nvinfo : EIATTR_SPARSE_MMA_MASK
	.align		4
.L_97:
        /*0088*/ 	.byte	0x03, 0x50
        /*008a*/ 	.short	0x0000


	//----- nvinfo : EIATTR_MAXREG_COUNT
	.align		4
        /*008c*/ 	.byte	0x03, 0x1b
        /*008e*/ 	.short	0x00ff


	//----- nvinfo : EIATTR_MERCURY_ISA_VERSION
	.align		4
        /*0090*/ 	.byte	0x03, 0x5f
        /*0092*/ 	.short	0x0101


	//----- nvinfo : EIATTR_VRC_CTA_INIT_COUNT
	.align		4
        /*0094*/ 	.byte	0x02, 0x4a
	.zero		1
	.zero		1


	//----- nvinfo : EIATTR_EXIT_INSTR_OFFSETS
	.align		4
        /*0098*/ 	.byte	0x04, 0x1c
        /*009a*/ 	.short	(.L_99 - .L_98)


	//   ....[0]....
.L_98:
        /*009c*/ 	.word	0x00000310


	//   ....[1]....
        /*00a0*/ 	.word	0x00000a40


	//   ....[2]....
        /*00a4*/ 	.word	0x00000a80


	//----- nvinfo : EIATTR_CRS_STACK_SIZE
	.align		4
.L_99:
        /*00a8*/ 	.byte	0x04, 0x1e
        /*00aa*/ 	.short	(.L_101 - .L_100)
.L_100:
        /*00ac*/ 	.word	0x00000000


	//----- nvinfo : EIATTR_CBANK_PARAM_SIZE
	.align		4
.L_101:
        /*00b0*/ 	.byte	0x03, 0x19
        /*00b2*/ 	.short	0x003c


	//----- nvinfo : EIATTR_PARAM_CBANK
	.align		4
        /*00b4*/ 	.byte	0x04, 0x0a
        /*00b6*/ 	.short	(.L_103 - .L_102)
	.align		4
.L_102:
        /*00b8*/ 	.word	index@(.nv.constant0._Z14update_latticeILb0EEvPaS0_PKfS0_fxxf)
        /*00bc*/ 	.short	0x0380
        /*00be*/ 	.short	0x003c


	//----- nvinfo : EIATTR_SW_WAR
	.align		4
.L_103:
        /*00c0*/ 	.byte	0x04, 0x36
        /*00c2*/ 	.short	(.L_105 - .L_104)
.L_104:
        /*00c4*/ 	.word	0x00000008
.L_105:


//--------------------- .nv.info._Z14update_latticeILb1EEvPaS0_PKfS0_fxxf --------------------------
	.section	.nv.info._Z14update_latticeILb1EEvPaS0_PKfS0_fxxf,"",@"SHT_CUDA_INFO"
	.sectionflags	@""
	.align	4


	//----- nvinfo : EIATTR_CUDA_API_VERSION
	.align		4
        /*0000*/ 	.byte	0x04, 0x37
        /*0002*/ 	.short	(.L_107 - .L_106)
.L_106:
        /*0004*/ 	.word	0x00000082


	//----- nvinfo : EIATTR_KPARAM_INFO
	.align		4
.L_107:
        /*0008*/ 	.byte	0x04, 0x17
        /*000a*/ 	.short	(.L_109 - .L_108)
.L_108:
        /*000c*/ 	.word	0x00000000
        /*0010*/ 	.short	0x0007
        /*0012*/ 	.short	0x0038
        /*0014*/ 	.byte	0x00, 0xf0, 0x11, 0x00


	//----- nvinfo : EIATTR_KPARAM_INFO
	.align		4
.L_109:
        /*0018*/ 	.byte	0x04, 0x17
        /*001a*/ 	.short	(.L_111 - .L_110)
.L_110:
        /*001c*/ 	.word	0x00000000
        /*0020*/ 	.short	0x0006
        /*0022*/ 	.short	0x0030
        /*0024*/ 	.byte	0x00, 0xf0, 0x21, 0x00


	//----- nvinfo : EIATTR_KPARAM_INFO
	.align		4
.L_111:
        /*0028*/ 	.byte	0x04, 0x17
        /*002a*/ 	.short	(.L_113 - .L_112)
.L_112:
        /*002c*/ 	.word	0x00000000
        /*0030*/ 	.short	0x0005
        /*0032*/ 	.short	0x0028
        /*0034*/ 	.byte	0x00, 0xf0, 0x21, 0x00


	//----- nvinfo : EIATTR_KPARAM_INFO
	.align		4
.L_113:
        /*0038*/ 	.byte	0x04, 0x17
        /*003a*/ 	.short	(.L_115 - .L_114)
.L_114:
        /*003c*/ 	.word	0x00000000
        /*0040*/ 	.short	0x0004
        /*0042*/ 	.short	0x0020
        /*0044*/ 	.byte	0x00, 0xf0, 0x11, 0x00


	//----- nvinfo : EIATTR_KPARAM_INFO
	.align		4
.L_115:
        /*0048*/ 	.byte	0x04, 0x17
        /*004a*/ 	.short	(.L_117 - .L_116)
.L_116:
        /*004c*/ 	.word	0x00000000
        /*0050*/ 	.short	0x0003
        /*0052*/ 	.short	0x0018
        /*0054*/ 	.byte	0x00, 0xf5, 0x21, 0x00


	//----- nvinfo : EIATTR_KPARAM_INFO
	.align		4
.L_117:
        /*0058*/ 	.byte	0x04, 0x17
        /*005a*/ 	.short	(.L_119 - .L_118)
.L_118:
        /*005c*/ 	.word	0x00000000
        /*0060*/ 	.short	0x0002
        /*0062*/ 	.short	0x0010
        /*0064*/ 	.byte	0x00, 0xf5, 0x21, 0x00


	//----- nvinfo : EIATTR_KPARAM_INFO
	.align		4
.L_119:
        /*0068*/ 	.byte	0x04, 0x17
        /*006a*/ 	.short	(.L_121 - .L_120)
.L_120:
        /*006c*/ 	.word	0x00000000
        /*0070*/ 	.short	0x0001
        /*0072*/ 	.short	0x0008
        /*0074*/ 	.byte	0x00, 0xf5, 0x21, 0x00


	//----- nvinfo : EIATTR_KPARAM_INFO
	.align		4
.L_121:
        /*0078*/ 	.byte	0x04, 0x17
        /*007a*/ 	.short	(.L_123 - .L_122)
.L_122:
        /*007c*/ 	.word	0x00000000
        /*0080*/ 	.short	0x0000
        /*0082*/ 	.short	0x0000
        /*0084*/ 	.byte	0x00, 0xf5, 0x21, 0x00


	//----- nvinfo : EIATTR_SPARSE_MMA_MASK
	.align		4
.L_123:
        /*0088*/ 	.byte	0x03, 0x50
        /*008a*/ 	.short	0x0000


	//----- nvinfo : EIATTR_MAXREG_COUNT
	.align		4
        /*008c*/ 	.byte	0x03, 0x1b
        /*008e*/ 	.short	0x00ff


	//----- nvinfo : EIATTR_MERCURY_ISA_VERSION
	.align		4
        /*0090*/ 	.byte	0x03, 0x5f
        /*0092*/ 	.short	0x0101


	//----- nvinfo : EIATTR_VRC_CTA_INIT_COUNT
	.align		4
        /*0094*/ 	.byte	0x02, 0x4a
	.zero		1
	.zero		1


	//----- nvinfo : EIATTR_EXIT_INSTR_OFFSETS
	.align		4
        /*0098*/ 	.byte	0x04, 0x1c
        /*009a*/ 	.short	(.L_125 - .L_124)


	//   ....[0]....
.L_124:
        /*009c*/ 	.word	0x00000310


	//   ....[1]....
        /*00a0*/ 	.word	0x00000a40


	//   ....[2]....
        /*00a4*/ 	.word	0x00000a80


	//----- nvinfo : EIATTR_CRS_STACK_SIZE
	.align		4
.L_125:
        /*00a8*/ 	.byte	0x04, 0x1e
        /*00aa*/ 	.short	(.L_127 - .L_126)
.L_126:
        /*00ac*/ 	.word	0x00000000


	//----- nvinfo : EIATTR_CBANK_PARAM_SIZE
	.align		4
.L_127:
        /*00b0*/ 	.byte	0x03, 0x19
        /*00b2*/ 	.short	0x003c


	//----- nvinfo : EIATTR_PARAM_CBANK
	.align		4
        /*00b4*/ 	.byte	0x04, 0x0a
        /*00b6*/ 	.short	(.L_129 - .L_128)
	.align		4
.L_128:
        /*00b8*/ 	.word	index@(.nv.constant0._Z14update_latticeILb1EEvPaS0_PKfS0_fxxf)
        /*00bc*/ 	.short	0x0380
        /*00be*/ 	.short	0x003c


	//----- nvinfo : EIATTR_SW_WAR
	.align		4
.L_129:
        /*00c0*/ 	.byte	0x04, 0x36
        /*00c2*/ 	.short	(.L_131 - .L_130)
.L_130:
        /*00c4*/ 	.word	0x00000008
.L_131:


//--------------------- .nv.info._Z10init_spinsPaPKfxx --------------------------
	.section	.nv.info._Z10init_spinsPaPKfxx,"",@"SHT_CUDA_INFO"
	.sectionflags	@""
	.align	4


	//----- nvinfo : EIATTR_CUDA_API_VERSION
	.align		4
        /*0000*/ 	.byte	0x04, 0x37
        /*0002*/ 	.short	(.L_133 - .L_132)
.L_132:
        /*0004*/ 	.word	0x00000082


	//----- nvinfo : EIATTR_KPARAM_INFO
	.align		4
.L_133:
        /*0008*/ 	.byte	0x04, 0x17
        /*000a*/ 	.short	(.L_135 - .L_134)
.L_134:
        /*000c*/ 	.word	0x00000000
        /*0010*/ 	.short	0x0003
        /*0012*/ 	.short	0x0018
        /*0014*/ 	.byte	0x00, 0xf0, 0x21, 0x00


	//----- nvinfo : EIATTR_KPARAM_INFO
	.align		4
.L_135:
        /*0018*/ 	.byte	0x04, 0x17
        /*001a*/ 	.short	(.L_137 - .L_136)
.L_136:
        /*001c*/ 	.word	0x00000000
        /*0020*/ 	.short	0x0002
        /*0022*/ 	.short	0x0010
        /*0024*/ 	.byte	0x00, 0xf0, 0x21, 0x00


	//----- nvinfo : EIATTR_KPARAM_INFO
	.align		4
.L_137:
        /*0028*/ 	.byte	0x04, 0x17
        /*002a*/ 	.short	(.L_139 - .L_138)
.L_138:
        /*002c*/ 	.word	0x00000000
        /*0030*/ 	.short	0x0001
        /*0032*/ 	.short	0x0008
        /*0034*/ 	.byte	0x00, 0xf5, 0x21, 0x00


	//----- nvinfo : EIATTR_KPARAM_INFO
	.align		4
.L_139:
        /*0038*/ 	.byte	0x04, 0x17
        /*003a*/ 	.short	(.L_141 - .L_140)
.L_140:
        /*003c*/ 	.word	0x00000000
        /*0040*/ 	.short	0x0000
        /*0042*/ 	.short	0x0000
        /*0044*/ 	.byte	0x00, 0xf5, 0x21, 0x00


	//----- nvinfo : EIATTR_SPARSE_MMA_MASK
	.align		4
.L_141:
        /*0048*/ 	.byte	0x03, 0x50
        /*004a*/ 	.short	0x0000


	//----- nvinfo : EIATTR_MAXREG_COUNT
	.align		4
        /*004c*/ 	.byte	0x03, 0x1b
        /*004e*/ 	.short	0x00ff


	//----- nvinfo : EIATTR_MERCURY_ISA_VERSION
	.align		4
        /*0050*/ 	.byte	0x03, 0x5f
        /*0052*/ 	.short	0x0101


	//----- nvinfo : EIATTR_VRC_CTA_INIT_COUNT
	.align		4
        /*0054*/ 	.byte	0x02, 0x4a
	.zero		1
	.zero		1


	//----- nvinfo : EIATTR_EXIT_INSTR_OFFSETS
	.align		4
        /*0058*/ 	.byte	0x04, 0x1c
        /*005a*/ 	.short	(.L_143 - .L_142)


	//   ....[0]....
.L_142:
        /*005c*/ 	.word	0x000000d0


	//   ....[1]....
        /*0060*/ 	.word	0x00000190


	//----- nvinfo : EIATTR_CBANK_PARAM_SIZE
	.align		4
.L_143:
        /*0064*/ 	.byte	0x03, 0x19
        /*0066*/ 	.short	0x0020


	//----- nvinfo : EIATTR_PARAM_CBANK
	.align		4
        /*0068*/ 	.byte	0x04, 0x0a
        /*006a*/ 	.short	(.L_145 - .L_144)
	.align		4
.L_144:
        /*006c*/ 	.word	index@(.nv.constant0._Z10init_spinsPaPKfxx)
        /*0070*/ 	.short	0x0380
        /*0072*/ 	.short	0x0020


	//----- nvinfo : EIATTR_SW_WAR
	.align		4
.L_145:
        /*0074*/ 	.byte	0x04, 0x36
        /*0076*/ 	.short	(.L_147 - .L_146)
.L_146:
        /*0078*/ 	.word	0x00000008
.L_147:


//--------------------- .nv.info._Z15init_randombondPaPKfxxf --------------------------
	.section	.nv.info._Z15init_randombondPaPKfxxf,"",@"SHT_CUDA_INFO"
	.sectionflags	@""
	.align	4


	//----- nvinfo : EIATTR_CUDA_API_VERSION
	.align		4
        /*0000*/ 	.byte	0x04, 0x37
        /*0002*/ 	.short	(.L_149 - .L_148)
.L_148:
        /*0004*/ 	.word	0x00000082


	//----- nvinfo : EIATTR_KPARAM_INFO
	.align		4
.L_149:
        /*0008*/ 	.byte	0x04, 0x17
        /*000a*/ 	.short	(.L_151 - .L_150)
.L_150:
        /*000c*/ 	.word	0x00000000
        /*0010*/ 	.short	0x0004
        /*0012*/ 	.short	0x0020
        /*0014*/ 	.byte	0x00, 0xf0, 0x11, 0x00


	//----- nvinfo : EIATTR_KPARAM_INFO
	.align		4
.L_151:
        /*0018*/ 	.byte	0x04, 0x17
        /*001a*/ 	.short	(.L_153 - .L_152)
.L_152:
        /*001c*/ 	.word	0x00000000
        /*0020*/ 	.short	0x0003
        /*0022*/ 	.short	0x0018
        /*0024*/ 	.byte	0x00, 0xf0, 0x21, 0x00


	//----- nvinfo : EIATTR_KPARAM_INFO
	.align		4
.L_153:
        /*0028*/ 	.byte	0x04, 0x17
        /*002a*/ 	.short	(.L_155 - .L_154)
.L_154:
        /*002c*/ 	.word	0x00000000
        /*0030*/ 	.short	0x0002
        /*0032*/ 	.short	0x0010
        /*0034*/ 	.byte	0x00, 0xf0, 0x21, 0x00


	//----- nvinfo : EIATTR_KPARAM_INFO
	.align		4
.L_155:
        /*0038*/ 	.byte	0x04, 0x17
        /*003a*/ 	.short	(.L_157 - .L_156)
.L_156:
        /*003c*/ 	.word	0x00000000
        /*0040*/ 	.short	0x0001
        /*0042*/ 	.short	0x0008
        /*0044*/ 	.byte	0x00, 0xf5, 0x21, 0x00


	//----- nvinfo : EIATTR_KPARAM_INFO
	.align		4
.L_157:
        /*0048*/ 	.byte	0x04, 0x17
        /*004a*/ 	.short	(.L_159 - .L_158)
.L_158:
        /*004c*/ 	.word	0x00000000
        /*0050*/ 	.short	0x0000
        /*0052*/ 	.short	0x0000
        /*0054*/ 	.byte	0x00, 0xf5, 0x21, 0x00


	//----- nvinfo : EIATTR_SPARSE_MMA_MASK
	.align		4
.L_159:
        /*0058*/ 	.byte	0x03, 0x50
        /*005a*/ 	.short	0x0000


	//----- nvinfo : EIATTR_MAXREG_COUNT
	.align		4
        /*005c*/ 	.byte	0x03, 0x1b
        /*005e*/ 	.short	0x00ff


	//----- nvinfo : EIATTR_MERCURY_ISA_VERSION
	.align		4
        /*0060*/ 	.byte	0x03, 0x5f
        /*0062*/ 	.short	0x0101


	//----- nvinfo : EIATTR_VRC_CTA_INIT_COUNT
	.align		4
        /*0064*/ 	.byte	0x02, 0x4a
	.zero		1
	.zero		1


	//----- nvinfo : EIATTR_EXIT_INSTR_OFFSETS
	.align		4
        /*0068*/ 	.byte	0x04, 0x1c
        /*006a*/ 	.short	(.L_161 - .L_160)


	//   ....[0]....
.L_160:
        /*006c*/ 	.word	0x000000f0


	//   ....[1]....
        /*0070*/ 	.word	0x000001c0


	//----- nvinfo : EIATTR_CBANK_PARAM_SIZE
	.align		4
.L_161:
        /*0074*/ 	.byte	0x03, 0x19
        /*0076*/ 	.short	0x0024


	//----- nvinfo : EIATTR_PARAM_CBANK
	.align		4
        /*0078*/ 	.byte	0x04, 0x0a
        /*007a*/ 	.short	(.L_163 - .L_162)
	.align		4
.L_162:
        /*007c*/ 	.word	index@(.nv.constant0._Z15init_randombondPaPKfxxf)
        /*0080*/ 	.short	0x0380
        /*0082*/ 	.short	0x0024


	//----- nvinfo : EIATTR_SW_WAR
	.align		4
.L_163:
        /*0084*/ 	.byte	0x04, 0x36
        /*0086*/ 	.short	(.L_165 - .L_164)
.L_164:
        /*0088*/ 	.word	0x00000008
.L_165:


//--------------------- .nv.callgraph             --------------------------
	.section	.nv.callgraph,"",@"SHT_CUDA_CALLGRAPH"
	.align	4
	.sectionentsize	8
	.align		4
        /*0000*/ 	.word	0x00000000
	.align		4
        /*0004*/ 	.word	0xffffffff
	.align		4
        /*0008*/ 	.word	0x00000000
	.align		4
        /*000c*/ 	.word	0xfffffffe
	.align		4
        /*0010*/ 	.word	0x00000000
	.align		4
        /*0014*/ 	.word	0xfffffffd
	.align		4
        /*0018*/ 	.word	0x00000000
	.align		4
        /*001c*/ 	.word	0xfffffffc


//--------------------- .nv.constant4             --------------------------
	.section	.nv.constant4,"a",@progbits
	.align	8
	.align		8
.nv.constant4:
        /*0000*/ 	.dword	_ZN34_INTERNAL_eaa048cb_4_k_cu_e117567a4cuda3std3__45__cpo5beginE
	.align		8
        /*0008*/ 	.dword	_ZN34_INTERNAL_eaa048cb_4_k_cu_e117567a4cuda3std3__45__cpo3endE
	.align		8
        /*0010*/ 	.dword	_ZN34_INTERNAL_eaa048cb_4_k_cu_e117567a4cuda3std3__45__cpo6cbeginE
	.align		8
        /*0018*/ 	.dword	_ZN34_INTERNAL_eaa048cb_4_k_cu_e117567a4cuda3std3__45__cpo4cendE
	.align		8
        /*0020*/ 	.dword	_ZN34_INTERNAL_eaa048cb_4_k_cu_e117567a4cuda3std3__45__cpo6rbeginE
	.align		8
        /*0028*/ 	.dword	_ZN34_INTERNAL_eaa048cb_4_k_cu_e117567a4cuda3std3__45__cpo4rendE
	.align		8
        /*0030*/ 	.dword	_ZN34_INTERNAL_eaa048cb_4_k_cu_e117567a4cuda3std3__45__cpo7crbeginE
	.align		8
        /*0038*/ 	.dword	_ZN34_INTERNAL_eaa048cb_4_k_cu_e117567a4cuda3std3__45__cpo5crendE
	.align		8
        /*0040*/ 	.dword	_ZN34_INTERNAL_eaa048cb_4_k_cu_e117567a4cuda3std3__436_GLOBAL__N__eaa048cb_4_k_cu_e117567a6ignoreE
	.align		8
        /*0048*/ 	.dword	_ZN34_INTERNAL_eaa048cb_4_k_cu_e117567a4cuda3std3__419piecewise_constructE
	.align		8
        /*0050*/ 	.dword	_ZN34_INTERNAL_eaa048cb_4_k_cu_e117567a4cuda3std3__48in_placeE
	.align		8
        /*0058*/ 	.dword	_ZN34_INTERNAL_eaa048cb_4_k_cu_e117567a4cuda3std3__420unreachable_sentinelE
	.align		8
        /*0060*/ 	.dword	_ZN34_INTERNAL_eaa048cb_4_k_cu_e117567a4cuda3std3__47nulloptE
	.align		8
        /*0068*/ 	.dword	_ZN34_INTERNAL_eaa048cb_4_k_cu_e117567a4cuda3std3__48unexpectE
	.align		8
        /*0070*/ 	.dword	_ZN34_INTERNAL_eaa048cb_4_k_cu_e117567a4cuda3std6ranges3__45__cpo4swapE
	.align		8
        /*0078*/ 	.dword	_ZN34_INTERNAL_eaa048cb_4_k_cu_e117567a4cuda3std6ranges3__45__cpo9iter_moveE
	.align		8
        /*0080*/ 	.dword	_ZN34_INTERNAL_eaa048cb_4_k_cu_e117567a4cuda3std6ranges3__45__cpo5beginE
	.align		8
        /*0088*/ 	.dword	_ZN34_INTERNAL_eaa048cb_4_k_cu_e117567a4cuda3std6ranges3__45__cpo3endE
	.align		8
        /*0090*/ 	.dword	_ZN34_INTERNAL_eaa048cb_4_k_cu_e117567a4cuda3std6ranges3__45__cpo6cbeginE
	.align		8
        /*0098*/ 	.dword	_ZN34_INTERNAL_eaa048cb_4_k_cu_e117567a4cuda3std6ranges3__45__cpo4cendE
	.align		8
        /*00a0*/ 	.dword	_ZN34_INTERNAL_eaa048cb_4_k_cu_e117567a4cuda3std6ranges3__45__cpo7advanceE
	.align		8
        /*00a8*/ 	.dword	_ZN34_INTERNAL_eaa048cb_4_k_cu_e117567a4cuda3std6ranges3__45__cpo9iter_swapE
	.align		8
        /*00b0*/ 	.dword	_ZN34_INTERNAL_eaa048cb_4_k_cu_e117567a4cuda3std6ranges3__45__cpo4nextE
	.align		8
        /*00b8*/ 	.dword	_ZN34_INTERNAL_eaa048cb_4_k_cu_e117567a4cuda3std6ranges3__45__cpo4prevE
	.align		8
        /*00c0*/ 	.dword	_ZN34_INTERNAL_eaa048cb_4_k_cu_e117567a4cuda3std6ranges3__45__cpo4dataE
	.align		8
        /*00c8*/ 	.dword	_ZN34_INTERNAL_eaa048cb_4_k_cu_e117567a4cuda3std6ranges3__45__cpo5cdataE
	.align		8
        /*00d0*/ 	.dword	_ZN34_INTERNAL_eaa048cb_4_k_cu_e117567a4cuda3std6ranges3__45__cpo4sizeE
	.align		8
        /*00d8*/ 	.dword	_ZN34_INTERNAL_eaa048cb_4_k_cu_e117567a4cuda3std6ranges3__45__cpo5ssizeE
	.align		8
        /*00e0*/ 	.dword	_ZN34_INTERNAL_eaa048cb_4_k_cu_e117567a4cuda3std6ranges3__45__cpo8distanceE
	.align		8
        /*00e8*/ 	.dword	_ZN34_INTERNAL_eaa048cb_4_k_cu_e117567a6thrust24THRUST_300001_SM_1000_NS6system6detail10sequential3seqE
	.align		8
        /*00f0*/ 	.dword	_ZN34_INTERNAL_eaa048cb_4_k_cu_e117567a6thrust24THRUST_300001_SM_1000_NS12placeholders2_1E
	.align		8
        /*00f8*/ 	.dword	_ZN34_INTERNAL_eaa048cb_4_k_cu_e117567a6thrust24THRUST_300001_SM_1000_NS12placeholders2_2E
	.align		8
        /*0100*/ 	.dword	_ZN34_INTERNAL_eaa048cb_4_k_cu_e117567a6thrust24THRUST_300001_SM_1000_NS12placeholders2_3E
	.align		8
        /*0108*/ 	.dword	_ZN34_INTERNAL_eaa048cb_4_k_cu_e117567a6thrust24THRUST_300001_SM_1000_NS12placeholders2_4E
	.align		8
        /*0110*/ 	.dword	_ZN34_INTERNAL_eaa048cb_4_k_cu_e117567a6thrust24THRUST_300001_SM_1000_NS12placeholders2_5E
	.align		8
        /*0118*/ 	.dword	_ZN34_INTERNAL_eaa048cb_4_k_cu_e117567a6thrust24THRUST_300001_SM_1000_NS12placeholders2_6E
	.align		8
        /*0120*/ 	.dword	_ZN34_INTERNAL_eaa048cb_4_k_cu_e117567a6thrust24THRUST_300001_SM_1000_NS12placeholders2_7E
	.align		8
        /*0128*/ 	.dword	_ZN34_INTERNAL_eaa048cb_4_k_cu_e117567a6thrust24THRUST_300001_SM_1000_NS12placeholders2_8E
	.align		8
        /*0130*/ 	.dword	_ZN34_INTERNAL_eaa048cb_4_k_cu_e117567a6thrust24THRUST_300001_SM_1000_NS12placeholders2_9E
	.align		8
        /*0138*/ 	.dword	_ZN34_INTERNAL_eaa048cb_4_k_cu_e117567a6thrust24THRUST_300001_SM_1000_NS12placeholders3_10E


//--------------------- .text._ZN3cub18CUB_300001_SM_10006detail11EmptyKernelIvEEvv --------------------------
	.section	.text._ZN3cub18CUB_300001_SM_10006detail11EmptyKernelIvEEvv,"ax",@progbits
	.align	128
        .global         _ZN3cub18CUB_300001_SM_10006detail11EmptyKernelIvEEvv
        .type           _ZN3cub18CUB_300001_SM_10006detail11EmptyKernelIvEEvv,@function
        .size           _ZN3cub18CUB_300001_SM_10006detail11EmptyKernelIvEEvv,(.L_x_18 - _ZN3cub18CUB_300001_SM_10006detail11EmptyKernelIvEEvv)
        .other          _ZN3cub18CUB_300001_SM_10006detail11EmptyKernelIvEEvv,@"STO_CUDA_ENTRY STV_DEFAULT"
_ZN3cub18CUB_300001_SM_10006detail11EmptyKernelIvEEvv:
.text._ZN3cub18CUB_300001_SM_10006detail11EmptyKernelIvEEvv:
[----:B------:R-:W-:Y:S01]  /*0000*/  LDC R1, c[0x0][0x37c] ;  /* 0x0000df00ff017b82 */ /* 0x000fe20000000800 */
[----:B------:R-:W-:Y:S05]  /*0010*/  EXIT ;  /* 0x000000000000794d */ /* 0x000fea0003800000 */
.L_x_0:
[----:B------:R-:W-:-:S00]  /*0020*/  BRA `(.L_x_0) ;  /* 0xfffffffc00fc7947 */ /* 0x000fc0000383ffff */
[----:B------:R-:W-:-:S00]  /*0030*/  NOP ;  /* 0x0000000000007918 */ /* 0x000fc00000000000 */
        /* <DEDUP_REMOVED lines=12> */
.L_x_18:


//--------------------- .text._Z14update_latticeILb0EEvPaS0_PKfS0_fxxf --------------------------
	.section	.text._Z14update_latticeILb0EEvPaS0_PKfS0_fxxf,"ax",@progbits
	.align	128
        .global         _Z14update_latticeILb0EEvPaS0_PKfS0_fxxf
        .type           _Z14update_latticeILb0EEvPaS0_PKfS0_fxxf,@function
        .size           _Z14update_latticeILb0EEvPaS0_PKfS0_fxxf,(.L_x_16 - _Z14update_latticeILb0EEvPaS0_PKfS0_fxxf)
        .other          _Z14update_latticeILb0EEvPaS0_PKfS0_fxxf,@"STO_CUDA_ENTRY STV_DEFAULT"
_Z14update_latticeILb0EEvPaS0_PKfS0_fxxf:
.text._Z14update_latticeILb0EEvPaS0_PKfS0_fxxf:
[----:B------:R-:W-:Y:S01]  /*0000*/  LDC R1, c[0x0][0x37c] ;  /* 0x0000df00ff017b82 */ /* 0x000fe20000000800 */
[----:B------:R-:W0:Y:S01]  /*0010*/  S2R R5, SR_CTAID.X ;  /* 0x0000000000057919 */ /* 0x000e220000002500 */
[----:B------:R-:W0:Y:S01]  /*0020*/  LDCU UR4, c[0x0][0x360] ;  /* 0x00006c00ff0477ac */ /* 0x000e220008000800 */
[----:B------:R-:W-:Y:S01]  /*0030*/  IMAD.MOV.U32 R3, RZ, RZ, RZ ;  /* 0x000000ffff037224 */ /* 0x000fe200078e00ff */
[----:B------:R-:W-:Y:S01]  /*0040*/  BSSY.RECONVERGENT B0, `(.L_x_1) ;  /* 0x0000024000007945 */ /* 0x000fe20003800200 */
[----:B------:R-:W0:Y:S01]  /*0050*/  S2R R2, SR_TID.X ;  /* 0x0000000000027919 */ /* 0x000e220000002100 */
[----:B------:R-:W1:Y:S01]  /*0060*/  LDCU UR5, c[0x0][0x3b4] ;  /* 0x00007680ff0577ac */ /* 0x000e620008000800 */
[----:B0-----:R-:W-:-:S05]  /*0070*/  IMAD.WIDE.U32 R2, R5, UR4, R2 ;  /* 0x0000000405027c25 */ /* 0x001fca000f8e0002 */
[----:B-1----:R-:W-:-:S04]  /*0080*/  LOP3.LUT R0, R3, UR5, RZ, 0xfc, !PT ;  /* 0x0000000503007c12 */ /* 0x002fc8000f8efcff */
[----:B------:R-:W-:-:S13]  /*0090*/  ISETP.NE.U32.AND P0, PT, R0, RZ, PT ;  /* 0x000000ff0000720c */ /* 0x000fda0003f05070 */
[----:B------:R-:W-:Y:S05]  /*00a0*/  @P0 BRA `(.L_x_2) ;  /* 0x00000000005c0947 */ /* 0x000fea0003800000 */
[----:B------:R-:W0:Y:S02]  /*00b0*/  LDCU UR4, c[0x0][0x3b0] ;  /* 0x00007600ff0477ac */ /* 0x000e240008000800 */
[----:B0-----:R-:W-:-:S04]  /*00c0*/  IMAD.U32 R15, RZ, RZ, UR4 ;  /* 0x00000004ff0f7e24 */ /* 0x001fc8000f8e00ff */
[----:B------:R-:W0:Y:S01]  /*00d0*/  I2F.U32.RP R0, R15 ;  /* 0x0000000f00007306 */ /* 0x000e220000209000 */
[----:B------:R-:W-:-:S07]  /*00e0*/  ISETP.NE.U32.AND P2, PT, R15, RZ, PT ;  /* 0x000000ff0f00720c */ /* 0x000fce0003f45070 */
[----:B0-----:R-:W0:Y:S02]  /*00f0*/  MUFU.RCP R0, R0 ;  /* 0x0000000000007308 */ /* 0x001e240000001000 */
[----:B0-----:R-:W-:-:S06]  /*0100*/  VIADD R4, R0, 0xffffffe ;  /* 0x0ffffffe00047836 */ /* 0x001fcc0000000000 */
[----:B------:R0:W1:Y:S02]  /*0110*/  F2I.FTZ.U32.TRUNC.NTZ R5, R4 ;  /* 0x0000000400057305 */ /* 0x000064000021f000 */
[----:B0-----:R-:W-:Y:S02]  /*0120*/  IMAD.MOV.U32 R4, RZ, RZ, RZ ;  /* 0x000000ffff047224 */ /* 0x001fe400078e00ff */
[----:B-1----:R-:W-:-:S04]  /*0130*/  IMAD R3, R5, R15, RZ ;  /* 0x0000000f05037224 */ /* 0x002fc800078e02ff */
[----:B------:R-:W-:-:S04]  /*0140*/  IMAD.MOV R3, RZ, RZ, -R3 ;  /* 0x000000ffff037224 */ /* 0x000fc800078e0a03 */
[----:B------:R-:W-:-:S06]  /*0150*/  IMAD.HI.U32 R5, R5, R3, R4 ;  /* 0x0000000305057227 */ /* 0x000fcc00078e0004 */
[----:B------:R-:W-:-:S04]  /*0160*/  IMAD.HI.U32 R13, R5, R2, RZ ;  /* 0x00000002050d7227 */ /* 0x000fc800078e00ff */
[----:B------:R-:W-:-:S04]  /*0170*/  IMAD.MOV R6, RZ, RZ, -R13 ;  /* 0x000000ffff067224 */ /* 0x000fc800078e0a0d */
[----:B------:R-:W-:-:S05]  /*0180*/  IMAD R6, R15, R6, R2 ;  /* 0x000000060f067224 */ /* 0x000fca00078e0202 */
[----:B------:R-:W-:-:S13]  /*0190*/  ISETP.GE.U32.AND P0, PT, R6, R15, PT ;  /* 0x0000000f0600720c */ /* 0x000fda0003f06070 */
[----:B------:R-:W-:Y:S01]  /*01a0*/  @P0 IMAD.IADD R6, R6, 0x1, -R15 ;  /* 0x0000000106060824 */ /* 0x000fe200078e0a0f */
[----:B------:R-:W-:-:S04]  /*01b0*/  @P0 IADD3 R13, PT, PT, R13, 0x1, RZ ;  /* 0x000000010d0d0810 */ /* 0x000fc80007ffe0ff */
[----:B------:R-:W-:-:S13]  /*01c0*/  ISETP.GE.U32.AND P1, PT, R6, R15, PT ;  /* 0x0000000f0600720c */ /* 0x000fda0003f26070 */
[----:B------:R-:W-:Y:S01]  /*01d0*/  @P1 VIADD R13, R13, 0x1 ;  /* 0x000000010d0d1836 */ /* 0x000fe20000000000 */
[----:B------:R-:W-:-:S05]  /*01e0*/  @!P2 LOP3.LUT R13, RZ, R15, RZ, 0x33, !PT ;  /* 0x0000000fff0da212 */ /* 0x000fca00078e33ff */
[----:B------:R-:W-:-:S04]  /*01f0*/  IMAD.MOV R8, RZ, RZ, -R13 ;  /* 0x000000ffff087224 */ /* 0x000fc800078e0a0d */
[----:B------:R-:W-:Y:S01]  /*0200*/  IMAD R8, R15, R8, R2 ;  /* 0x000000080f087224 */ /* 0x000fe200078e0202 */
[----:B------:R-:W-:Y:S06]  /*0210*/  BRA `(.L_x_3) ;  /* 0x0000000000187947 */ /* 0x000fec0003800000 */
.L_x_2:
[----:B------:R-:W-:-:S07]  /*0220*/  MOV R0, 0x240 ;  /* 0x0000024000007802 */ /* 0x000fce0000000f00 */
[----:B------:R-:W-:Y:S05]  /*0230*/  CALL.REL.NOINC `($__internal_0_$__cuda_sm20_div_s64) ;  /* 0x0000000800147944 */ /* 0x000fea0003c00000 */
[----:B------:R-:W0:Y:S01]  /*0240*/  LDCU UR4, c[0x0][0x3b0] ;  /* 0x00007600ff0477ac */ /* 0x000e220008000800 */
[----:B------:R-:W-:Y:S02]  /*0250*/  IMAD.MOV R8, RZ, RZ, -R13 ;  /* 0x000000ffff087224 */ /* 0x000fe400078e0a0d */
[----:B0-----:R-:W-:-:S04]  /*0260*/  IMAD.U32 R15, RZ, RZ, UR4 ;  /* 0x00000004ff0f7e24 */ /* 0x001fc8000f8e00ff */
[----:B------:R-:W-:-:S07]  /*0270*/  IMAD R8, R8, R15, R2 ;  /* 0x0000000f08087224 */ /* 0x000fce00078e0202 */
.L_x_3:
[----:B------:R-:W-:Y:S05]  /*0280*/  BSYNC.RECONVERGENT B0 ;  /* 0x0000000000007941 */ /* 0x000fea0003800200 */
.L_x_1:
[----:B------:R-:W0:Y:S01]  /*0290*/  LDCU.64 UR8, c[0x0][0x3a8] ;  /* 0x00007500ff0877ac */ /* 0x000e220008000a00 */
[----:B------:R-:W-:Y:S02]  /*02a0*/  ISETP.GE.U32.AND P0, PT, R8, R15, PT ;  /* 0x0000000f0800720c */ /* 0x000fe40003f06070 */
[----:B------:R-:W-:Y:S01]  /*02b0*/  SHF.R.S32.HI R9, RZ, 0x1f, R8 ;  /* 0x0000001fff097819 */ /* 0x000fe20000011408 */
[----:B------:R-:W1:Y:S01]  /*02c0*/  LDCU UR7, c[0x0][0x3b4] ;  /* 0x00007680ff0777ac */ /* 0x000e620008000800 */
[----:B------:R-:W-:Y:S02]  /*02d0*/  SHF.R.S32.HI R0, RZ, 0x1f, R13 ;  /* 0x0000001fff007819 */ /* 0x000fe4000001140d */
[----:B0-----:R-:W-:Y:S02]  /*02e0*/  ISETP.GE.U32.AND P1, PT, R13, UR8, PT ;  /* 0x000000080d007c0c */ /* 0x001fe4000bf26070 */
[----:B-1----:R-:W-:-:S04]  /*02f0*/  ISETP.GE.AND.EX P0, PT, R9, UR7, PT, P0 ;  /* 0x0000000709007c0c */ /* 0x002fc8000bf06300 */
[----:B------:R-:W-:-:S13]  /*0300*/  ISETP.GE.OR.EX P0, PT, R0, UR9, P0, P1 ;  /* 0x0000000900007c0c */ /* 0x000fda0008706710 */
[----:B------:R-:W-:Y:S05]  /*0310*/  @P0 EXIT ;  /* 0x000000000000094d */ /* 0x000fea0003800000 */
[C---:B------:R-:W-:Y:S01]  /*0320*/  VIADD R2, R8.reuse, 0x1 ;  /* 0x0000000108027836 */ /* 0x040fe20000000000 */
[C---:B------:R-:W-:Y:S01]  /*0330*/  LOP3.LUT R3, R13.reuse, 0x1, RZ, 0xc0, !PT ;  /* 0x000000010d037812 */ /* 0x040fe200078ec0ff */
[----:B------:R-:W-:Y:S01]  /*0340*/  UIADD3 UR6, UPT, UPT, UR8, 0x7fffffff, URZ ;  /* 0x7fffffff08067890 */ /* 0x000fe2000fffe0ff */
[----:B------:R-:W-:Y:S01]  /*0350*/  ISETP.GT.AND P2, PT, R13, RZ, PT ;  /* 0x000000ff0d00720c */ /* 0x000fe20003f44270 */
[----:B------:R-:W-:Y:S01]  /*0360*/  VIADD R14, R8, 0x1 ;  /* 0x00000001080e7836 */ /* 0x000fe20000000000 */
[----:B------:R-:W-:Y:S01]  /*0370*/  ISETP.GE.U32.AND P0, PT, R2, R15, PT ;  /* 0x0000000f0200720c */ /* 0x000fe20003f06070 */
[----:B------:R-:W0:Y:S01]  /*0380*/  LDCU.64 UR4, c[0x0][0x358] ;  /* 0x00006b00ff0477ac */ /* 0x000e220008000a00 */
[----:B------:R-:W-:Y:S01]  /*0390*/  SHF.R.S32.HI R2, RZ, 0x1f, R2 ;  /* 0x0000001fff027819 */ /* 0x000fe20000011402 */
[----:B------:R-:W-:Y:S01]  /*03a0*/  IMAD R7, R15, UR6, RZ ;  /* 0x000000060f077c24 */ /* 0x000fe2000f8e02ff */
[----:B------:R-:W-:Y:S01]  /*03b0*/  ISETP.NE.U32.AND P1, PT, R3, 0x1, PT ;  /* 0x000000010300780c */ /* 0x000fe20003f25070 */
[----:B------:R-:W-:Y:S01]  /*03c0*/  BSSY.RECONVERGENT B0, `(.L_x_4) ;  /* 0x000001d000007945 */ /* 0x000fe20003800200 */
[----:B------:R-:W-:Y:S01]  /*03d0*/  ISETP.GE.AND.EX P0, PT, R2, UR7, PT, P0 ;  /* 0x0000000702007c0c */ /* 0x000fe2000bf06300 */
[----:B------:R-:W-:Y:S01]  /*03e0*/  IMAD.SHL.U32 R7, R7, 0x2, RZ ;  /* 0x0000000207077824 */ /* 0x000fe200078e00ff */
[----:B------:R-:W-:-:S02]  /*03f0*/  LEA.HI R2, R13, R13, RZ, 0x1 ;  /* 0x0000000d0d027211 */ /* 0x000fc400078f08ff */
[C---:B------:R-:W-:Y:S02]  /*0400*/  IADD3 R3, PT, PT, R13.reuse, 0x1, RZ ;  /* 0x000000010d037810 */ /* 0x040fe40007ffe0ff */
[----:B------:R-:W-:Y:S02]  /*0410*/  SEL R4, R13, UR8, P2 ;  /* 0x000000080d047c07 */ /* 0x000fe40009000000 */
[----:B------:R-:W-:Y:S01]  /*0420*/  ISETP.NE.U32.AND.EX P1, PT, RZ, RZ, PT, P1 ;  /* 0x000000ffff00720c */ /* 0x000fe20003f25110 */
[-CC-:B------:R-:W-:Y:S01]  /*0430*/  IMAD R10, R3, R15.reuse, R8.reuse ;  /* 0x0000000f030a7224 */ /* 0x180fe200078e0208 */
[----:B------:R-:W-:Y:S01]  /*0440*/  ISETP.GT.AND P3, PT, R8, RZ, PT ;  /* 0x000000ff0800720c */ /* 0x000fe20003f64270 */
[-C--:B------:R-:W-:Y:S01]  /*0450*/  IMAD R6, R4, R15.reuse, R8 ;  /* 0x0000000f04067224 */ /* 0x080fe200078e0208 */
[----:B------:R-:W-:Y:S01]  /*0460*/  LOP3.LUT R2, R2, 0xfffffffe, RZ, 0xc0, !PT ;  /* 0xfffffffe02027812 */ /* 0x000fe200078ec0ff */
[----:B------:R-:W-:Y:S01]  /*0470*/  IMAD.SHL.U32 R10, R10, 0x2, RZ ;  /* 0x000000020a0a7824 */ /* 0x000fe200078e00ff */
[----:B------:R-:W-:Y:S01]  /*0480*/  SEL R11, R8, R15, P3 ;  /* 0x0000000f080b7207 */ /* 0x000fe20001800000 */
[----:B------:R-:W-:-:S02]  /*0490*/  IMAD.SHL.U32 R6, R6, 0x2, RZ ;  /* 0x0000000206067824 */ /* 0x000fc400078e00ff */
[----:B------:R-:W-:Y:S01]  /*04a0*/  IMAD.IADD R5, R13, 0x1, -R2 ;  /* 0x000000010d057824 */ /* 0x000fe200078e0a02 */
[----:B------:R-:W-:Y:S02]  /*04b0*/  IADD3 R12, PT, PT, R11, -0x1, RZ ;  /* 0xffffffff0b0c7810 */ /* 0x000fe40007ffe0ff */
[----:B------:R-:W-:Y:S02]  /*04c0*/  SEL R2, R14, RZ, !P0 ;  /* 0x000000ff0e027207 */ /* 0x000fe40004000000 */
[C-C-:B------:R-:W-:Y:S02]  /*04d0*/  IADD3 R11, PT, PT, R5.reuse, R10, R7.reuse ;  /* 0x0000000a050b7210 */ /* 0x140fe40007ffe007 */
[----:B------:R-:W-:Y:S02]  /*04e0*/  IADD3 R10, PT, PT, R5, R6, R7 ;  /* 0x00000006050a7210 */ /* 0x000fe40007ffe007 */
[----:B------:R-:W-:Y:S02]  /*04f0*/  SHF.R.S32.HI R7, RZ, 0x1f, R3 ;  /* 0x0000001fff077819 */ /* 0x000fe40000011403 */
[----:B------:R-:W-:Y:S01]  /*0500*/  SEL R2, R2, R12, !P1 ;  /* 0x0000000c02027207 */ /* 0x000fe20004800000 */
[----:B0-----:R-:W-:Y:S06]  /*0510*/  @P1 BRA `(.L_x_5) ;  /* 0x0000000000141947 */ /* 0x001fec0003800000 */
[CC--:B------:R-:W-:Y:S02]  /*0520*/  @P0 IMAD R12, R13.reuse, R15.reuse, R8 ;  /* 0x0000000f0d0c0224 */ /* 0x0c0fe400078e0208 */
[----:B------:R-:W-:-:S03]  /*0530*/  @!P0 IMAD R5, R13, R15, R14 ;  /* 0x0000000f0d058224 */ /* 0x000fc600078e020e */
[----:B------:R-:W-:Y:S02]  /*0540*/  @P0 LEA R12, R12, 0x1, 0x1 ;  /* 0x000000010c0c0811 */ /* 0x000fe400078e08ff */
[----:B------:R-:W-:Y:S01]  /*0550*/  @!P0 LEA R12, R5, 0xffffffff, 0x1 ;  /* 0xffffffff050c8811 */ /* 0x000fe200078e08ff */
[----:B------:R-:W-:Y:S06]  /*0560*/  BRA `(.L_x_6) ;  /* 0x0000000000087947 */ /* 0x000fec0003800000 */
.L_x_5:
[----:B------:R-:W-:-:S05]  /*0570*/  IMAD R12, R13, R15, R12 ;  /* 0x0000000f0d0c7224 */ /* 0x000fca00078e020c */
[----:B------:R-:W-:-:S07]  /*0580*/  LEA R12, R12, 0x1, 0x1 ;  /* 0x000000010c0c7811 */ /* 0x000fce00078e08ff */
.L_x_6:
[----:B------:R-:W-:Y:S05]  /*0590*/  BSYNC.RECONVERGENT B0 ;  /* 0x0000000000007941 */ /* 0x000fea0003800200 */
.L_x_4:
[----:B------:R-:W0:Y:S01]  /*05a0*/  LDCU.128 UR16, c[0x0][0x390] ;  /* 0x00007200ff1077ac */ /* 0x000e220008000c00 */
[----:B------:R-:W-:Y:S01]  /*05b0*/  VIADD R6, R4, 0xffffffff ;  /* 0xffffffff04067836 */ /* 0x000fe20000000000 */
[----:B------:R-:W1:Y:S04]  /*05c0*/  LDCU.128 UR12, c[0x0][0x380] ;  /* 0x00007000ff0c77ac */ /* 0x000e680008000c00 */
[----:B------:R-:W-:-:S05]  /*05d0*/  SHF.R.S32.HI R4, RZ, 0x1f, R6 ;  /* 0x0000001fff047819 */ /* 0x000fca0000011406 */
[-C--:B------:R-:W-:Y:S02]  /*05e0*/  IMAD R17, R4, R15.reuse, RZ ;  /* 0x0000000f04117224 */ /* 0x080fe400078e02ff */
[----:B------:R-:W-:-:S04]  /*05f0*/  IMAD.WIDE.U32 R4, R6, R15, R8 ;  /* 0x0000000f06047225 */ /* 0x000fc800078e0008 */
[----:B------:R-:W-:Y:S01]  /*0600*/  IMAD R17, R6, UR7, R17 ;  /* 0x0000000706117c24 */ /* 0x000fe2000f8e0211 */
[----:B0-----:R-:W-:Y:S01]  /*0610*/  IADD3 R22, P0, PT, R10, UR18, RZ ;  /* 0x000000120a167c10 */ /* 0x001fe2000ff1e0ff */
[----:B------:R-:W-:-:S03]  /*0620*/  IMAD R6, R0, R15, RZ ;  /* 0x0000000f00067224 */ /* 0x000fc600078e02ff */
[----:B------:R-:W-:Y:S02]  /*0630*/  LEA.HI.X.SX32 R23, R10, UR19, 0x1, P0 ;  /* 0x000000130a177c11 */ /* 0x000fe400080f0eff */
[----:B-1----:R-:W-:Y:S01]  /*0640*/  IADD3 R18, P0, PT, R4, UR14, RZ ;  /* 0x0000000e04127c10 */ /* 0x002fe2000ff1e0ff */
[----:B------:R-:W-:Y:S02]  /*0650*/  IMAD R21, R13, UR7, R6 ;  /* 0x000000070d157c24 */ /* 0x000fe4000f8e0206 */
[----:B------:R0:W2:Y:S01]  /*0660*/  LDG.E.U8 R0, desc[UR4][R22.64] ;  /* 0x0000000416007981 */ /* 0x0000a2000c1e1100 */
[----:B------:R-:W-:Y:S02]  /*0670*/  IADD3.X R19, PT, PT, R5, UR15, R17, P0, !PT ;  /* 0x0000000f05137c10 */ /* 0x000fe400087fe411 */
[----:B------:R-:W-:Y:S01]  /*0680*/  ISETP.GE.U32.AND P0, PT, R3, UR8, PT ;  /* 0x0000000803007c0c */ /* 0x000fe2000bf06070 */
[----:B------:R-:W-:-:S03]  /*0690*/  IMAD.WIDE.U32 R4, R13, R15, R8 ;  /* 0x0000000f0d047225 */ /* 0x000fc600078e0008 */
[----:B------:R-:W-:Y:S01]  /*06a0*/  ISETP.GE.AND.EX P0, PT, R7, UR9, PT, P0 ;  /* 0x0000000907007c0c */ /* 0x000fe2000bf06300 */
[----:B------:R-:W-:Y:S01]  /*06b0*/  IMAD.IADD R5, R5, 0x1, R21 ;  /* 0x0000000105057824 */ /* 0x000fe200078e0215 */
[----:B------:R-:W2:Y:S01]  /*06c0*/  LDG.E.U8.CONSTANT R19, desc[UR4][R18.64] ;  /* 0x0000000412137981 */ /* 0x000ea2000c1e9100 */
[C---:B------:R-:W-:Y:S02]  /*06d0*/  LEA R6, P2, R4.reuse, UR18, 0x1 ;  /* 0x0000001204067c11 */ /* 0x040fe4000f8408ff */
[----:B------:R-:W-:Y:S02]  /*06e0*/  SEL R10, R7, RZ, !P0 ;  /* 0x000000ff070a7207 */ /* 0x000fe40004000000 */
[----:B------:R-:W-:Y:S02]  /*06f0*/  SEL R3, R3, RZ, !P0 ;  /* 0x000000ff03037207 */ /* 0x000fe40004000000 */
[----:B------:R-:W-:Y:S01]  /*0700*/  IADD3 R16, P1, PT, R4, UR14, RZ ;  /* 0x0000000e04107c10 */ /* 0x000fe2000ff3e0ff */
[-C--:B------:R-:W-:Y:S01]  /*0710*/  IMAD R10, R10, R15.reuse, RZ ;  /* 0x0000000f0a0a7224 */ /* 0x080fe200078e02ff */
[----:B------:R-:W-:Y:S01]  /*0720*/  LEA.HI.X R7, R4, UR19, R5, 0x1, P2 ;  /* 0x0000001304077c11 */ /* 0x000fe200090f0c05 */
[----:B------:R-:W-:Y:S01]  /*0730*/  IMAD.WIDE.U32 R8, R3, R15, R8 ;  /* 0x0000000f03087225 */ /* 0x000fe200078e0008 */
[----:B------:R-:W-:-:S03]  /*0740*/  IADD3.X R17, PT, PT, R5, UR15, RZ, P1, !PT ;  /* 0x0000000f05117c10 */ /* 0x000fc60008ffe4ff */
[----:B0-----:R-:W-:Y:S01]  /*0750*/  IMAD R23, R3, UR7, R10 ;  /* 0x0000000703177c24 */ /* 0x001fe2000f8e020a */
[----:B------:R-:W3:Y:S01]  /*0760*/  LDG.E.U8 R7, desc[UR4][R6.64] ;  /* 0x0000000406077981 */ /* 0x000ee2000c1e1100 */
[----:B------:R-:W-:Y:S02]  /*0770*/  IADD3 R8, P0, PT, R8, UR14, RZ ;  /* 0x0000000e08087c10 */ /* 0x000fe4000ff1e0ff */
[----:B------:R-:W-:Y:S01]  /*0780*/  IADD3 R10, P1, PT, R11, UR18, RZ ;  /* 0x000000120b0a7c10 */ /* 0x000fe2000ff3e0ff */
[----:B------:R-:W3:Y:S01]  /*0790*/  LDG.E.U8.CONSTANT R16, desc[UR4][R16.64] ;  /* 0x0000000410107981 */ /* 0x000ee2000c1e9100 */
[--C-:B------:R-:W-:Y:S02]  /*07a0*/  SHF.R.S32.HI R3, RZ, 0x1f, R2.reuse ;  /* 0x0000001fff037819 */ /* 0x100fe40000011402 */
[----:B------:R-:W-:Y:S02]  /*07b0*/  IADD3.X R9, PT, PT, R9, UR15, R23, P0, !PT ;  /* 0x0000000f09097c10 */ /* 0x000fe400087fe417 */
[----:B------:R-:W-:Y:S01]  /*07c0*/  LEA.HI.X.SX32 R11, R11, UR19, 0x1, P1 ;  /* 0x000000130b0b7c11 */ /* 0x000fe200088f0eff */
[----:B------:R-:W-:Y:S01]  /*07d0*/  IMAD.WIDE.U32 R2, R13, R15, R2 ;  /* 0x0000000f0d027225 */ /* 0x000fe200078e0002 */
[----:B------:R-:W-:-:S02]  /*07e0*/  IADD3 R22, P1, PT, R12, UR18, RZ ;  /* 0x000000120c167c10 */ /* 0x000fc4000ff3e0ff */
[----:B------:R-:W4:Y:S01]  /*07f0*/  LDG.E.U8.CONSTANT R9, desc[UR4][R8.64] ;  /* 0x0000000408097981 */ /* 0x000f22000c1e9100 */
[----:B------:R-:W-:-:S03]  /*0800*/  IADD3 R14, P0, PT, R2, UR14, RZ ;  /* 0x0000000e020e7c10 */ /* 0x000fc6000ff1e0ff */
[----:B------:R-:W4:Y:S01]  /*0810*/  LDG.E.U8 R10, desc[UR4][R10.64] ;  /* 0x000000040a0a7981 */ /* 0x000f22000c1e1100 */
[----:B------:R-:W-:Y:S02]  /*0820*/  LEA.HI.X.SX32 R23, R12, UR19, 0x1, P1 ;  /* 0x000000130c177c11 */ /* 0x000fe400088f0eff */
[----:B------:R-:W-:Y:S02]  /*0830*/  IADD3.X R15, PT, PT, R21, UR15, R3, P0, !PT ;  /* 0x0000000f150f7c10 */ /* 0x000fe400087fe403 */
[----:B------:R-:W-:Y:S02]  /*0840*/  IADD3 R2, P0, PT, R4, UR12, RZ ;  /* 0x0000000c04027c10 */ /* 0x000fe4000ff1e0ff */
[----:B------:R-:W5:Y:S04]  /*0850*/  LDG.E.U8 R23, desc[UR4][R22.64] ;  /* 0x0000000416177981 */ /* 0x000f68000c1e1100 */
[----:B------:R-:W5:Y:S01]  /*0860*/  LDG.E.U8.CONSTANT R14, desc[UR4][R14.64] ;  /* 0x000000040e0e7981 */ /* 0x000f62000c1e9100 */
[----:B------:R-:W-:-:S05]  /*0870*/  IADD3.X R3, PT, PT, R5, UR13, RZ, P0, !PT ;  /* 0x0000000d05037c10 */ /* 0x000fca00087fe4ff */
[----:B------:R-:W5:Y:S01]  /*0880*/  LDG.E.S8 R6, desc[UR4][R2.64] ;  /* 0x0000000402067981 */ /* 0x000f62000c1e1300 */
[----:B------:R-:W-:-:S04]  /*0890*/  LEA R12, P0, R4, UR16, 0x2 ;  /* 0x00000010040c7c11 */ /* 0x000fc8000f8010ff */
[----:B------:R-:W-:Y:S02]  /*08a0*/  LEA.HI.X R13, R4, UR17, R5, 0x2, P0 ;  /* 0x00000011040d7c11 */ /* 0x000fe400080f1405 */
[----:B------:R-:W0:Y:S03]  /*08b0*/  LDC R5, c[0x0][0x3b8] ;  /* 0x0000ee00ff057b82 */ /* 0x000e260000000800 */
[----:B------:R-:W5:Y:S01]  /*08c0*/  LDG.E.CONSTANT R4, desc[UR4][R12.64] ;  /* 0x000000040c047981 */ /* 0x000f62000c1e9900 */
[----:B0-----:R-:W-:Y:S01]  /*08d0*/  FMUL R5, R5, -2 ;  /* 0xc000000005057820 */ /* 0x001fe20000400000 */
[----:B--2---:R-:W-:-:S05]  /*08e0*/  IMAD R0, R19, R0, RZ ;  /* 0x0000000013007224 */ /* 0x004fca00078e02ff */
[----:B------:R-:W-:-:S05]  /*08f0*/  PRMT R0, R0, 0x9910, RZ ;  /* 0x0000991000007816 */ /* 0x000fca00000000ff */
[----:B---3--:R-:W-:-:S05]  /*0900*/  IMAD R0, R16, R7, R0 ;  /* 0x0000000710007224 */ /* 0x008fca00078e0200 */
[----:B------:R-:W-:-:S05]  /*0910*/  PRMT R0, R0, 0x9910, RZ ;  /* 0x0000991000007816 */ /* 0x000fca00000000ff */
[----:B----4-:R-:W-:-:S05]  /*0920*/  IMAD R0, R9, R10, R0 ;  /* 0x0000000a09007224 */ /* 0x010fca00078e0200 */
[----:B------:R-:W-:-:S05]  /*0930*/  PRMT R0, R0, 0x9910, RZ ;  /* 0x0000991000007816 */ /* 0x000fca00000000ff */
[----:B-----5:R-:W-:-:S06]  /*0940*/  IMAD R0, R14, R23, R0 ;  /* 0x000000170e007224 */ /* 0x020fcc00078e0200 */
[----:B------:R-:W0:Y:S08]  /*0950*/  I2F.S8 R0, R0 ;  /* 0x0000000000007306 */ /* 0x000e300000001400 */
[----:B------:R-:W1:Y:S01]  /*0960*/  I2F.S16 R8, R6 ;  /* 0x0000000600087306 */ /* 0x000e620000101400 */
[----:B------:R-:W-:Y:S02]  /*0970*/  IMAD.MOV.U32 R10, RZ, RZ, 0x3bbb989d ;  /* 0x3bbb989dff0a7424 */ /* 0x000fe400078e00ff */
[----:B0-----:R-:W-:-:S04]  /*0980*/  FMUL R5, R5, R0 ;  /* 0x0000000005057220 */ /* 0x001fc80000400000 */
[----:B-1----:R-:W-:Y:S01]  /*0990*/  FMUL R5, R5, R8 ;  /* 0x0000000805057220 */ /* 0x002fe20000400000 */
[----:B------:R-:W-:-:S03]  /*09a0*/  IMAD.MOV.U32 R8, RZ, RZ, 0x437c0000 ;  /* 0x437c0000ff087424 */ /* 0x000fc600078e00ff */
[----:B------:R-:W-:-:S04]  /*09b0*/  FFMA.SAT R7, R5, R10, 0.5 ;  /* 0x3f00000005077423 */ /* 0x000fc8000000200a */
[----:B------:R-:W-:-:S04]  /*09c0*/  FFMA.RM R7, R7, R8, 12582913 ;  /* 0x4b40000107077423 */ /* 0x000fc80000004008 */
[----:B------:R-:W-:-:S04]  /*09d0*/  FADD R8, R7, -12583039 ;  /* 0xcb40007f07087421 */ /* 0x000fc80000000000 */
[----:B------:R-:W-:-:S04]  /*09e0*/  FFMA R8, R5, 1.4426950216293334961, -R8 ;  /* 0x3fb8aa3b05087823 */ /* 0x000fc80000000808 */
[----:B------:R-:W-:-:S06]  /*09f0*/  FFMA R8, R5, 1.925963033500011079e-08, R8 ;  /* 0x32a5706005087823 */ /* 0x000fcc0000000008 */
[----:B------:R-:W0:Y:S01]  /*0a00*/  MUFU.EX2 R8, R8 ;  /* 0x0000000800087308 */ /* 0x000e220000000800 */
[----:B------:R-:W-:-:S04]  /*0a10*/  IMAD.SHL.U32 R7, R7, 0x800000, RZ ;  /* 0x0080000007077824 */ /* 0x000fc800078e00ff */
[----:B0-----:R-:W-:-:S05]  /*0a20*/  FMUL R7, R7, R8 ;  /* 0x0000000807077220 */ /* 0x001fca0000400000 */
[----:B------:R-:W-:-:S13]  /*0a30*/  FSETP.GEU.AND P0, PT, R4, R7, PT ;  /* 0x000000070400720b */ /* 0x000fda0003f0e000 */
[----:B------:R-:W-:Y:S05]  /*0a40*/  @P0 EXIT ;  /* 0x000000000000094d */ /* 0x000fea0003800000 */
[----:B------:R-:W-:-:S04]  /*0a50*/  IADD3 R5, PT, PT, RZ, -R6, RZ ;  /* 0x80000006ff057210 */ /* 0x000fc80007ffe0ff */
[----:B------:R-:W-:-:S05]  /*0a60*/  PRMT R5, R5, 0x7710, RZ ;  /* 0x0000771005057816 */ /* 0x000fca00000000ff */
[----:B------:R-:W-:Y:S01]  /*0a70*/  STG.E.U8 desc[UR4][R2.64], R5 ;  /* 0x0000000502007986 */ /* 0x000fe2000c101104 */
[----:B------:R-:W-:Y:S05]  /*0a80*/  EXIT ;  /* 0x000000000000794d */ /* 0x000fea0003800000 */
        .weak           $__internal_0_$__cuda_sm20_div_s64
        .type           $__internal_0_$__cuda_sm20_div_s64,@function
        .size           $__internal_0_$__cuda_sm20_div_s64,(.L_x_16 - $__internal_0_$__cuda_sm20_div_s64)
$__internal_0_$__cuda_sm20_div_s64:
[----:B------:R-:W0:Y:S01]  /*0a90*/  LDCU.64 UR6, c[0x0][0x3b0] ;  /* 0x00007600ff0677ac */ /* 0x000e220008000a00 */
[----:B------:R-:W-:Y:S01]  /*0aa0*/  ISETP.GE.AND P3, PT, R3, RZ, PT ;  /* 0x000000ff0300720c */ /* 0x000fe20003f66270 */
[----:B0-----:R-:W-:Y:S02]  /*0ab0*/  UIADD3 UR4, UP1, UPT, URZ, -UR6, URZ ;  /* 0x80000006ff047290 */ /* 0x001fe4000ff3e0ff */
[----:B------:R-:W-:Y:S02]  /*0ac0*/  UISETP.GE.AND UP0, UPT, UR7, URZ, UPT ;  /* 0x000000ff0700728c */ /* 0x000fe4000bf06270 */
[----:B------:R-:W-:Y:S02]  /*0ad0*/  UIADD3.X UR5, UPT, UPT, URZ, ~UR7, URZ, UP1, !UPT ;  /* 0x80000007ff057290 */ /* 0x000fe40008ffe4ff */
[----:B------:R-:W-:Y:S02]  /*0ae0*/  USEL UR4, UR4, UR6, !UP0 ;  /* 0x0000000604047287 */ /* 0x000fe4000c000000 */
[----:B------:R-:W-:-:S09]  /*0af0*/  USEL UR5, UR5, UR7, !UP0 ;  /* 0x0000000705057287 */ /* 0x000fd2000c000000 */
[----:B------:R-:W0:Y:S08]  /*0b00*/  I2F.U64.RP R8, UR4 ;  /* 0x0000000400087d12 */ /* 0x000e300008309000 */
[----:B0-----:R-:W0:Y:S02]  /*0b10*/  MUFU.RCP R8, R8 ;  /* 0x0000000800087308 */ /* 0x001e240000001000 */
[----:B0-----:R-:W-:-:S06]  /*0b20*/  VIADD R4, R8, 0x1ffffffe ;  /* 0x1ffffffe08047836 */ /* 0x001fcc0000000000 */
[----:B------:R-:W0:Y:S02]  /*0b30*/  F2I.U64.TRUNC R4, R4 ;  /* 0x0000000400047311 */ /* 0x000e24000020d800 */
[----:B0-----:R-:W-:-:S04]  /*0b40*/  IMAD.WIDE.U32 R6, R4, UR4, RZ ;  /* 0x0000000404067c25 */ /* 0x001fc8000f8e00ff */
[----:B------:R-:W-:Y:S01]  /*0b50*/  IMAD R7, R4, UR5, R7 ;  /* 0x0000000504077c24 */ /* 0x000fe2000f8e0207 */
[----:B------:R-:W-:-:S03]  /*0b60*/  IADD3 R9, P0, PT, RZ, -R6, RZ ;  /* 0x80000006ff097210 */ /* 0x000fc60007f1e0ff */
[----:B------:R-:W-:Y:S02]  /*0b70*/  IMAD R7, R5, UR4, R7 ;  /* 0x0000000405077c24 */ /* 0x000fe4000f8e0207 */
[----:B------:R-:W-:-:S04]  /*0b80*/  IMAD.HI.U32 R6, R4, R9, RZ ;  /* 0x0000000904067227 */ /* 0x000fc800078e00ff */
[----:B------:R-:W-:Y:S02]  /*0b90*/  IMAD.X R11, RZ, RZ, ~R7, P0 ;  /* 0x000000ffff0b7224 */ /* 0x000fe400000e0e07 */
[----:B------:R-:W-:Y:S02]  /*0ba0*/  IMAD.MOV.U32 R7, RZ, RZ, R4 ;  /* 0x000000ffff077224 */ /* 0x000fe400078e0004 */
[-C--:B------:R-:W-:Y:S02]  /*0bb0*/  IMAD R13, R5, R11.reuse, RZ ;  /* 0x0000000b050d7224 */ /* 0x080fe400078e02ff */
[----:B------:R-:W-:-:S04]  /*0bc0*/  IMAD.WIDE.U32 R6, P0, R4, R11, R6 ;  /* 0x0000000b04067225 */ /* 0x000fc80007800006 */
[----:B------:R-:W-:-:S04]  /*0bd0*/  IMAD.HI.U32 R11, R5, R11, RZ ;  /* 0x0000000b050b7227 */ /* 0x000fc800078e00ff */
[----:B------:R-:W-:-:S05]  /*0be0*/  IMAD.HI.U32 R6, P1, R5, R9, R6 ;  /* 0x0000000905067227 */ /* 0x000fca0007820006 */
[----:B------:R-:W-:Y:S01]  /*0bf0*/  IADD3 R7, P2, PT, R13, R6, RZ ;  /* 0x000000060d077210 */ /* 0x000fe20007f5e0ff */
[----:B------:R-:W-:-:S04]  /*0c00*/  IMAD.X R6, R11, 0x1, R5, P0 ;  /* 0x000000010b067824 */ /* 0x000fc800000e0605 */
[----:B------:R-:W-:Y:S01]  /*0c10*/  IMAD.WIDE.U32 R4, R7, UR4, RZ ;  /* 0x0000000407047c25 */ /* 0x000fe2000f8e00ff */
[----:B------:R-:W-:-:S03]  /*0c20*/  IADD3.X R9, PT, PT, RZ, RZ, R6, P2, P1 ;  /* 0x000000ffff097210 */ /* 0x000fc600017e2406 */
[----:B------:R-:W-:Y:S01]  /*0c30*/  IMAD R6, R7, UR5, R5 ;  /* 0x0000000507067c24 */ /* 0x000fe2000f8e0205 */
[----:B------:R-:W-:Y:S02]  /*0c40*/  IADD3 R11, P0, PT, RZ, -R4, RZ ;  /* 0x80000004ff0b7210 */ /* 0x000fe40007f1e0ff */
[-C--:B------:R-:W-:Y:S01]  /*0c50*/  IADD3 R5, P4, PT, RZ, -R2.reuse, RZ ;  /* 0x80000002ff057210 */ /* 0x080fe20007f9e0ff */
[----:B------:R-:W-:Y:S02]  /*0c60*/  IMAD R4, R9, UR4, R6 ;  /* 0x0000000409047c24 */ /* 0x000fe4000f8e0206 */
[----:B------:R-:W-:Y:S01]  /*0c70*/  IMAD.HI.U32 R6, R7, R11, RZ ;  /* 0x0000000b07067227 */ /* 0x000fe200078e00ff */
[----:B------:R-:W-:Y:S02]  /*0c80*/  SEL R8, R5, R2, !P3 ;  /* 0x0000000205087207 */ /* 0x000fe40005800000 */
[----:B------:R-:W-:Y:S01]  /*0c90*/  IADD3.X R5, PT, PT, RZ, ~R3, RZ, P4, !PT ;  /* 0x80000003ff057210 */ /* 0x000fe200027fe4ff */
[----:B------:R-:W-:-:S03]  /*0ca0*/  IMAD.X R4, RZ, RZ, ~R4, P0 ;  /* 0x000000ffff047224 */ /* 0x000fc600000e0e04 */
[----:B------:R-:W-:Y:S01]  /*0cb0*/  SEL R10, R5, R3, !P3 ;  /* 0x00000003050a7207 */ /* 0x000fe20005800000 */
[----:B------:R-:W-:-:S04]  /*0cc0*/  IMAD.WIDE.U32 R6, P0, R7, R4, R6 ;  /* 0x0000000407067225 */ /* 0x000fc80007800006 */
[----:B------:R-:W-:Y:S02]  /*0cd0*/  IMAD.MOV.U32 R5, RZ, RZ, RZ ;  /* 0x000000ffff057224 */ /* 0x000fe400078e00ff */
[----:B------:R-:W-:-:S04]  /*0ce0*/  IMAD.HI.U32 R7, P1, R9, R11, R6 ;  /* 0x0000000b09077227 */ /* 0x000fc80007820006 */
[CC--:B------:R-:W-:Y:S02]  /*0cf0*/  IMAD R6, R9.reuse, R4.reuse, RZ ;  /* 0x0000000409067224 */ /* 0x0c0fe400078e02ff */
[----:B------:R-:W-:-:S03]  /*0d00*/  IMAD.HI.U32 R4, R9, R4, RZ ;  /* 0x0000000409047227 */ /* 0x000fc600078e00ff */
[----:B------:R-:W-:Y:S01]  /*0d10*/  IADD3 R7, P2, PT, R6, R7, RZ ;  /* 0x0000000706077210 */ /* 0x000fe20007f5e0ff */
[----:B------:R-:W-:-:S04]  /*0d20*/  IMAD.X R9, R4, 0x1, R9, P0 ;  /* 0x0000000104097824 */ /* 0x000fc800000e0609 */
[----:B------:R-:W-:Y:S01]  /*0d30*/  IMAD.HI.U32 R4, R7, R8, RZ ;  /* 0x0000000807047227 */ /* 0x000fe200078e00ff */
[----:B------:R-:W-:-:S03]  /*0d40*/  IADD3.X R9, PT, PT, RZ, RZ, R9, P2, P1 ;  /* 0x000000ffff097210 */ /* 0x000fc600017e2409 */
[----:B------:R-:W-:-:S04]  /*0d50*/  IMAD.WIDE.U32 R4, R7, R10, R4 ;  /* 0x0000000a07047225 */ /* 0x000fc800078e0004 */
[C---:B------:R-:W-:Y:S02]  /*0d60*/  IMAD R7, R9.reuse, R10, RZ ;  /* 0x0000000a09077224 */ /* 0x040fe400078e02ff */
[----:B------:R-:W-:-:S04]  /*0d70*/  IMAD.HI.U32 R4, P0, R9, R8, R4 ;  /* 0x0000000809047227 */ /* 0x000fc80007800004 */
[----:B------:R-:W-:Y:S01]  /*0d80*/  IMAD.HI.U32 R6, R9, R10, RZ ;  /* 0x0000000a09067227 */ /* 0x000fe200078e00ff */
[----:B------:R-:W-:-:S03]  /*0d90*/  IADD3 R7, P1, PT, R7, R4, RZ ;  /* 0x0000000407077210 */ /* 0x000fc60007f3e0ff */
[----:B------:R-:W-:Y:S02]  /*0da0*/  IMAD.X R6, RZ, RZ, R6, P0 ;  /* 0x000000ffff067224 */ /* 0x000fe400000e0606 */
[----:B------:R-:W-:-:S04]  /*0db0*/  IMAD.WIDE.U32 R4, R7, UR4, RZ ;  /* 0x0000000407047c25 */ /* 0x000fc8000f8e00ff */
[----:B------:R-:W-:Y:S01]  /*0dc0*/  IMAD.X R6, RZ, RZ, R6, P1 ;  /* 0x000000ffff067224 */ /* 0x000fe200008e0606 */
[----:B------:R-:W-:Y:S01]  /*0dd0*/  IADD3 R8, P1, PT, -R4, R8, RZ ;  /* 0x0000000804087210 */ /* 0x000fe20007f3e1ff */
[C---:B------:R-:W-:Y:S01]  /*0de0*/  IMAD R5, R7.reuse, UR5, R5 ;  /* 0x0000000507057c24 */ /* 0x040fe2000f8e0205 */
[----:B------:R-:W-:Y:S02]  /*0df0*/  IADD3 R4, PT, PT, R7, 0x1, RZ ;  /* 0x0000000107047810 */ /* 0x000fe40007ffe0ff */
[----:B------:R-:W-:Y:S01]  /*0e00*/  ISETP.GE.U32.AND P0, PT, R8, UR4, PT ;  /* 0x0000000408007c0c */ /* 0x000fe2000bf06070 */
[----:B------:R-:W-:-:S04]  /*0e10*/  IMAD R5, R6, UR4, R5 ;  /* 0x0000000406057c24 */ /* 0x000fc8000f8e0205 */
[----:B------:R-:W-:Y:S01]  /*0e20*/  IMAD.X R9, R10, 0x1, ~R5, P1 ;  /* 0x000000010a097824 */ /* 0x000fe200008e0e05 */
[----:B------:R-:W-:-:S04]  /*0e30*/  IADD3 R5, P1, PT, R8, -UR4, RZ ;  /* 0x8000000408057c10 */ /* 0x000fc8000ff3e0ff */
[C---:B------:R-:W-:Y:S02]  /*0e40*/  ISETP.GE.U32.AND.EX P0, PT, R9.reuse, UR5, PT, P0 ;  /* 0x0000000509007c0c */ /* 0x040fe4000bf06100 */
[----:B------:R-:W-:Y:S02]  /*0e50*/  IADD3.X R6, PT, PT, R9, ~UR5, RZ, P1, !PT ;  /* 0x8000000509067c10 */ /* 0x000fe40008ffe4ff */
[----:B------:R-:W-:Y:S02]  /*0e60*/  SEL R5, R5, R8, P0 ;  /* 0x0000000805057207 */ /* 0x000fe40000000000 */
[----:B------:R-:W-:Y:S02]  /*0e70*/  SEL R4, R4, R7, P0 ;  /* 0x0000000704047207 */ /* 0x000fe40000000000 */
[----:B------:R-:W-:Y:S02]  /*0e80*/  SEL R6, R6, R9, P0 ;  /* 0x0000000906067207 */ /* 0x000fe40000000000 */
[----:B------:R-:W-:Y:S01]  /*0e90*/  ISETP.GE.U32.AND P0, PT, R5, UR4, PT ;  /* 0x0000000405007c0c */ /* 0x000fe2000bf06070 */
[----:B------:R-:W-:Y:S01]  /*0ea0*/  VIADD R13, R4, 0x1 ;  /* 0x00000001040d7836 */ /* 0x000fe20000000000 */
[----:B------:R-:W-:-:S02]  /*0eb0*/  LOP3.LUT R5, R3, UR7, RZ, 0x3c, !PT ;  /* 0x0000000703057c12 */ /* 0x000fc4000f8e3cff */
[----:B------:R-:W-:Y:S02]  /*0ec0*/  ISETP.GE.U32.AND.EX P0, PT, R6, UR5, PT, P0 ;  /* 0x0000000506007c0c */ /* 0x000fe4000bf06100 */
[----:B------:R-:W-:Y:S01]  /*0ed0*/  ISETP.GE.AND P1, PT, R5, RZ, PT ;  /* 0x000000ff0500720c */ /* 0x000fe20003f26270 */
[----:B------:R-:W-:Y:S01]  /*0ee0*/  IMAD.MOV.U32 R5, RZ, RZ, 0x0 ;  /* 0x00000000ff057424 */ /* 0x000fe200078e00ff */
[----:B------:R-:W-:Y:S02]  /*0ef0*/  SEL R13, R13, R4, P0 ;  /* 0x000000040d0d7207 */ /* 0x000fe40000000000 */
[----:B------:R-:W-:-:S03]  /*0f00*/  ISETP.NE.U32.AND P0, PT, RZ, UR6, PT ;  /* 0x00000006ff007c0c */ /* 0x000fc6000bf05070 */
[----:B------:R-:W-:Y:S01]  /*0f10*/  IMAD.MOV R4, RZ, RZ, -R13 ;  /* 0x000000ffff047224 */ /* 0x000fe200078e0a0d */
[----:B------:R-:W-:-:S04]  /*0f20*/  ISETP.NE.AND.EX P0, PT, RZ, UR7, PT, P0 ;  /* 0x00000007ff007c0c */ /* 0x000fc8000bf05300 */
[----:B------:R-:W-:Y:S01]  /*0f30*/  SEL R13, R4, R13, !P1 ;  /* 0x0000000d040d7207 */ /* 0x000fe20004800000 */
[----:B------:R-:W-:-:S03]  /*0f40*/  IMAD.MOV.U32 R4, RZ, RZ, R0 ;  /* 0x000000ffff047224 */ /* 0x000fc600078e0000 */
[----:B------:R-:W-:Y:S01]  /*0f50*/  SEL R13, R13, 0xffffffff, P0 ;  /* 0xffffffff0d0d7807 */ /* 0x000fe20000000000 */
[----:B------:R-:W-:Y:S06]  /*0f60*/  RET.REL.NODEC R4 `(_Z14update_latticeILb0EEvPaS0_PKfS0_fxxf) ;  /* 0xfffffff004247950 */ /* 0x000fec0003c3ffff */
.L_x_7:
        /* <DEDUP_REMOVED lines=9> */
.L_x_16:


//--------------------- .text._Z14update_latticeILb1EEvPaS0_PKfS0_fxxf --------------------------
	.section	.text._Z14update_latticeILb1EEvPaS0_PKfS0_fxxf,"ax",@progbits
	.align	128
        .global         _Z14update_latticeILb1EEvPaS0_PKfS0_fxxf
        .type           _Z14update_latticeILb1EEvPaS0_PKfS0_fxxf,@function
        .size           _Z14update_latticeILb1EEvPaS0_PKfS0_fxxf,(.L_x_17 - _Z14update_latticeILb1EEvPaS0_PKfS0_fxxf)
        .other          _Z14update_latticeILb1EEvPaS0_PKfS0_fxxf,@"STO_CUDA_ENTRY STV_DEFAULT"
_Z14update_latticeILb1EEvPaS0_PKfS0_fxxf:
.text._Z14update_latticeILb1EEvPaS0_PKfS0_fxxf:
        /* <DEDUP_REMOVED lines=26> */
[----:B------:R-:W-:Y:S01]  /*01a0*/  @P0 IADD3 R6, PT, PT, R6, -R15, RZ ;  /* 0x8000000f06060210 */ /* 0x000fe20007ffe0ff */
[----:B------:R-:W-:-:S03]  /*01b0*/  @P0 VIADD R12, R12, 0x1 ;  /* 0x000000010c0c0836 */ /* 0x000fc60000000000 */
[----:B------:R-:W-:-:S13]  /*01c0*/  ISETP.GE.U32.AND P1, PT, R6, R15, PT ;  /* 0x0000000f0600720c */ /* 0x000fda0003f26070 */
[----:B------:R-:W-:Y:S01]  /*01d0*/  @P1 VIADD R12, R12, 0x1 ;  /* 0x000000010c0c1836 */ /* 0x000fe20000000000 */
[----:B------:R-:W-:-:S05]  /*01e0*/  @!P2 LOP3.LUT R12, RZ, R15, RZ, 0x33, !PT ;  /* 0x0000000fff0ca212 */ /* 0x000fca00078e33ff */
[----:B------:R-:W-:-:S04]  /*01f0*/  IMAD.MOV R8, RZ, RZ, -R12 ;  /* 0x000000ffff087224 */ /* 0x000fc800078e0a0c */
[----:B------:R-:W-:Y:S01]  /*0200*/  IMAD R8, R15, R8, R2 ;  /* 0x000000080f087224 */ /* 0x000fe200078e0202 */
[----:B------:R-:W-:Y:S06]  /*0210*/  BRA `(.L_x_10) ;  /* 0x0000000000187947 */ /* 0x000fec0003800000 */
.L_x_9:
[----:B------:R-:W-:-:S07]  /*0220*/  MOV R0, 0x240 ;  /* 0x0000024000007802 */ /* 0x000fce0000000f00 */
[----:B------:R-:W-:Y:S05]  /*0230*/  CALL.REL.NOINC `($__internal_1_$__cuda_sm20_div_s64) ;  /* 0x0000000800147944 */ /* 0x000fea0003c00000 */
[----:B------:R-:W0:Y:S01]  /*0240*/  LDCU UR4, c[0x0][0x3b0] ;  /* 0x00007600ff0477ac */ /* 0x000e220008000800 */
[----:B------:R-:W-:Y:S02]  /*0250*/  IMAD.MOV R8, RZ, RZ, -R12 ;  /* 0x000000ffff087224 */ /* 0x000fe400078e0a0c */
[----:B0-----:R-:W-:-:S04]  /*0260*/  IMAD.U32 R15, RZ, RZ, UR4 ;  /* 0x00000004ff0f7e24 */ /* 0x001fc8000f8e00ff */
[----:B------:R-:W-:-:S07]  /*0270*/  IMAD R8, R8, R15, R2 ;  /* 0x0000000f08087224 */ /* 0x000fce00078e0202 */
.L_x_10:
[----:B------:R-:W-:Y:S05]  /*0280*/  BSYNC.RECONVERGENT B0 ;  /* 0x0000000000007941 */ /* 0x000fea0003800200 */
.L_x_8:
        /* <DEDUP_REMOVED lines=9> */
[----:B------:R-:W-:Y:S01]  /*0320*/  LOP3.LUT R2, R12, 0x1, RZ, 0xc0, !PT ;  /* 0x000000010c027812 */ /* 0x000fe200078ec0ff */
[----:B------:R-:W-:Y:S01]  /*0330*/  UIADD3 UR4, UPT, UPT, UR6, 0x7fffffff, URZ ;  /* 0x7fffffff06047890 */ /* 0x000fe2000fffe0ff */
[----:B------:R-:W-:Y:S01]  /*0340*/  ISETP.GT.AND P1, PT, R8, RZ, PT ;  /* 0x000000ff0800720c */ /* 0x000fe20003f24270 */
[----:B------:R-:W-:Y:S01]  /*0350*/  BSSY.RECONVERGENT B0, `(.L_x_11) ;  /* 0x0000017000007945 */ /* 0x000fe20003800200 */
[----:B------:R-:W-:Y:S01]  /*0360*/  ISETP.NE.U32.AND P0, PT, R2, 0x1, PT ;  /* 0x000000010200780c */ /* 0x000fe20003f05070 */
[C---:B------:R-:W-:Y:S01]  /*0370*/  VIADD R6, R8.reuse, 0x1 ;  /* 0x0000000108067836 */ /* 0x040fe20000000000 */
[C---:B------:R-:W-:Y:S01]  /*0380*/  IADD3 R2, PT, PT, R8.reuse, 0x1, RZ ;  /* 0x0000000108027810 */ /* 0x040fe20007ffe0ff */
[----:B------:R-:W-:Y:S01]  /*0390*/  IMAD R10, R15, UR4, RZ ;  /* 0x000000040f0a7c24 */ /* 0x000fe2000f8e02ff */
[----:B------:R-:W-:Y:S02]  /*03a0*/  ISETP.NE.U32.AND.EX P0, PT, RZ, RZ, PT, P0 ;  /* 0x000000ffff00720c */ /* 0x000fe40003f05100 */
[----:B------:R-:W-:-:S02]  /*03b0*/  SEL R4, R8, R15, P1 ;  /* 0x0000000f08047207 */ /* 0x000fc40000800000 */
[-C--:B------:R-:W-:Y:S02]  /*03c0*/  ISETP.GE.U32.AND P1, PT, R2, R15.reuse, PT ;  /* 0x0000000f0200720c */ /* 0x080fe40003f26070 */
[----:B------:R-:W-:Y:S01]  /*03d0*/  SHF.R.S32.HI R3, RZ, 0x1f, R2 ;  /* 0x0000001fff037819 */ /* 0x000fe20000011402 */
[C---:B------:R-:W-:Y:S01]  /*03e0*/  VIADD R2, R12.reuse, 0x1 ;  /* 0x000000010c027836 */ /* 0x040fe20000000000 */
[----:B------:R-:W-:Y:S01]  /*03f0*/  ISETP.GT.AND P2, PT, R12, RZ, PT ;  /* 0x000000ff0c00720c */ /* 0x000fe20003f44270 */
[----:B------:R-:W-:Y:S01]  /*0400*/  VIADD R4, R4, 0xffffffff ;  /* 0xffffffff04047836 */ /* 0x000fe20000000000 */
[----:B------:R-:W-:Y:S02]  /*0410*/  ISETP.GE.AND.EX P1, PT, R3, UR16, PT, P1 ;  /* 0x0000001003007c0c */ /* 0x000fe4000bf26310 */
[----:B------:R-:W-:Y:S01]  /*0420*/  LEA.HI R3, R2, R2, RZ, 0x1 ;  /* 0x0000000202037211 */ /* 0x000fe200078f08ff */
[C---:B------:R-:W-:Y:S01]  /*0430*/  @!P0 IMAD R14, R12.reuse, R15, R4 ;  /* 0x0000000f0c0e8224 */ /* 0x040fe200078e0204 */
[----:B------:R-:W-:-:S02]  /*0440*/  SEL R11, R12, UR6, P2 ;  /* 0x000000060c0b7c07 */ /* 0x000fc40009000000 */
[----:B------:R-:W-:Y:S02]  /*0450*/  LOP3.LUT R3, R3, 0xfffffffe, RZ, 0xc0, !PT ;  /* 0xfffffffe03037812 */ /* 0x000fe400078ec0ff */
[----:B------:R-:W-:Y:S01]  /*0460*/  @!P0 LEA R14, R14, 0x1, 0x1 ;  /* 0x000000010e0e8811 */ /* 0x000fe200078e08ff */
[----:B------:R-:W-:Y:S06]  /*0470*/  @!P0 BRA `(.L_x_12) ;  /* 0x0000000000108947 */ /* 0x000fec0003800000 */
[CC--:B------:R-:W-:Y:S02]  /*0480*/  @P1 IMAD R14, R12.reuse, R15.reuse, R8 ;  /* 0x0000000f0c0e1224 */ /* 0x0c0fe400078e0208 */
[----:B------:R-:W-:-:S03]  /*0490*/  @!P1 IMAD R5, R12, R15, R6 ;  /* 0x0000000f0c059224 */ /* 0x000fc600078e0206 */
[----:B------:R-:W-:Y:S02]  /*04a0*/  @P1 LEA R14, R14, 0x1, 0x1 ;  /* 0x000000010e0e1811 */ /* 0x000fe400078e08ff */
[----:B------:R-:W-:-:S07]  /*04b0*/  @!P1 LEA R14, R5, 0xffffffff, 0x1 ;  /* 0xffffffff050e9811 */ /* 0x000fce00078e08ff */
.L_x_12:
[----:B------:R-:W-:Y:S05]  /*04c0*/  BSYNC.RECONVERGENT B0 ;  /* 0x0000000000007941 */ /* 0x000fea0003800200 */
.L_x_11:
[----:B------:R-:W0:Y:S01]  /*04d0*/  LDCU.128 UR8, c[0x0][0x380] ;  /* 0x00007000ff0877ac */ /* 0x000e220008000c00 */
[C---:B------:R-:W-:Y:S01]  /*04e0*/  VIADD R7, R11.reuse, 0xffffffff ;  /* 0xffffffff0b077836 */ /* 0x040fe20000000000 */
[----:B------:R-:W-:Y:S01]  /*04f0*/  IADD3 R5, PT, PT, R12, 0x1, RZ ;  /* 0x000000010c057810 */ /* 0x000fe20007ffe0ff */
[----:B------:R-:W-:Y:S01]  /*0500*/  IMAD.IADD R16, R2, 0x1, -R3 ;  /* 0x0000000102107824 */ /* 0x000fe200078e0a03 */
[----:B------:R-:W1:Y:S01]  /*0510*/  LDCU.128 UR12, c[0x0][0x390] ;  /* 0x00007200ff0c77ac */ /* 0x000e620008000c00 */
[-CC-:B------:R-:W-:Y:S01]  /*0520*/  IMAD R11, R11, R15.reuse, R8.reuse ;  /* 0x0000000f0b0b7224 */ /* 0x180fe200078e0208 */
[----:B------:R-:W-:Y:S01]  /*0530*/  SHF.R.S32.HI R2, RZ, 0x1f, R7 ;  /* 0x0000001fff027819 */ /* 0x000fe20000011407 */
[-C--:B------:R-:W-:Y:S01]  /*0540*/  IMAD R13, R5, R15.reuse, R8 ;  /* 0x0000000f050d7224 */ /* 0x080fe200078e0208 */
[----:B------:R-:W2:Y:S01]  /*0550*/  LDCU.64 UR4, c[0x0][0x358] ;  /* 0x00006b00ff0477ac */ /* 0x000ea20008000a00 */
[----:B------:R-:W-:Y:S01]  /*0560*/  IMAD.SHL.U32 R10, R10, 0x2, RZ ;  /* 0x000000020a0a7824 */ /* 0x000fe200078e00ff */
[----:B------:R-:W-:Y:S01]  /*0570*/  SHF.R.S32.HI R22, RZ, 0x1f, R5 ;  /* 0x0000001fff167819 */ /* 0x000fe20000011405 */
[----:B------:R-:W-:-:S02]  /*0580*/  IMAD R18, R2, R15, RZ ;  /* 0x0000000f02127224 */ /* 0x000fc400078e02ff */
[----:B------:R-:W-:-:S04]  /*0590*/  IMAD.WIDE.U32 R2, R7, R15, R8 ;  /* 0x0000000f07027225 */ /* 0x000fc800078e0008 */
[----:B------:R-:W-:Y:S02]  /*05a0*/  IMAD.SHL.U32 R11, R11, 0x2, RZ ;  /* 0x000000020b0b7824 */ /* 0x000fe400078e00ff */
[----:B------:R-:W-:Y:S01]  /*05b0*/  IMAD R17, R7, UR16, R18 ;  /* 0x0000001007117c24 */ /* 0x000fe2000f8e0212 */
[----:B0-----:R-:W-:Y:S01]  /*05c0*/  IADD3 R18, P2, PT, R2, UR10, RZ ;  /* 0x0000000a02127c10 */ /* 0x001fe2000ff5e0ff */
[----:B------:R-:W-:Y:S01]  /*05d0*/  IMAD.SHL.U32 R7, R13, 0x2, RZ ;  /* 0x000000020d077824 */ /* 0x000fe200078e00ff */
[----:B------:R-:W-:Y:S01]  /*05e0*/  IADD3 R13, PT, PT, R16, R11, R10 ;  /* 0x0000000b100d7210 */ /* 0x000fe20007ffe00a */
[-C--:B------:R-:W-:Y:S01]  /*05f0*/  IMAD R11, R0, R15.reuse, RZ ;  /* 0x0000000f000b7224 */ /* 0x080fe200078e02ff */
[----:B------:R-:W-:Y:S01]  /*0600*/  IADD3.X R19, PT, PT, R3, UR11, R17, P2, !PT ;  /* 0x0000000b03137c10 */ /* 0x000fe200097fe411 */
[C---:B------:R-:W-:Y:S01]  /*0610*/  IMAD.WIDE.U32 R2, R12.reuse, R15, R8 ;  /* 0x0000000f0c027225 */ /* 0x040fe200078e0008 */
[----:B-1----:R-:W-:Y:S02]  /*0620*/  IADD3 R20, P3, PT, R13, UR14, RZ ;  /* 0x0000000e0d147c10 */ /* 0x002fe4000ff7e0ff */
[----:B------:R-:W-:Y:S01]  /*0630*/  ISETP.GE.U32.AND P2, PT, R5, UR6, PT ;  /* 0x0000000605007c0c */ /* 0x000fe2000bf46070 */
[----:B------:R-:W-:Y:S01]  /*0640*/  IMAD R17, R12, UR16, R11 ;  /* 0x000000100c117c24 */ /* 0x000fe2000f8e020b */
[----:B------:R-:W-:-:S02]  /*0650*/  LEA.HI.X.SX32 R21, R13, UR15, 0x1, P3 ;  /* 0x0000000f0d157c11 */ /* 0x000fc400098f0eff */
[----:B------:R-:W-:Y:S01]  /*0660*/  ISETP.GE.AND.EX P2, PT, R22, UR7, PT, P2 ;  /* 0x0000000716007c0c */ /* 0x000fe2000bf46320 */
[----:B------:R-:W-:Y:S01]  /*0670*/  IMAD.IADD R3, R3, 0x1, R17 ;  /* 0x0000000103037824 */ /* 0x000fe200078e0211 */
[----:B------:R-:W-:Y:S01]  /*0680*/  IADD3 R16, PT, PT, R16, R7, R10 ;  /* 0x0000000710107210 */ /* 0x000fe20007ffe00a */
[----:B--2---:R0:W2:Y:S01]  /*0690*/  LDG.E.U8.CONSTANT R13, desc[UR4][R18.64] ;  /* 0x00000004120d7981 */ /* 0x0040a2000c1e9100 */
[----:B------:R-:W-:Y:S02]  /*06a0*/  SEL R7, R6, RZ, !P1 ;  /* 0x000000ff06077207 */ /* 0x000fe40004800000 */
[----:B------:R-:W-:Y:S01]  /*06b0*/  SEL R22, R22, RZ, !P2 ;  /* 0x000000ff16167207 */ /* 0x000fe20005000000 */
[----:B------:R1:W2:Y:S01]  /*06c0*/  LDG.E.U8 R0, desc[UR4][R20.64] ;  /* 0x0000000414007981 */ /* 0x0002a2000c1e1100 */
[----:B------:R-:W-:Y:S02]  /*06d0*/  SEL R5, R5, RZ, !P2 ;  /* 0x000000ff05057207 */ /* 0x000fe40005000000 */
[----:B------:R-:W-:Y:S01]  /*06e0*/  LEA R6, P3, R2, UR14, 0x1 ;  /* 0x0000000e02067c11 */ /* 0x000fe2000f8608ff */
[-C--:B------:R-:W-:Y:S01]  /*06f0*/  IMAD R22, R22, R15.reuse, RZ ;  /* 0x0000000f16167224 */ /* 0x080fe200078e02ff */
[----:B------:R-:W-:Y:S01]  /*0700*/  IADD3 R10, P1, PT, R2, UR10, RZ ;  /* 0x0000000a020a7c10 */ /* 0x000fe2000ff3e0ff */
[----:B------:R-:W-:Y:S01]  /*0710*/  IMAD.WIDE.U32 R8, R5, R15, R8 ;  /* 0x0000000f05087225 */ /* 0x000fe200078e0008 */
[----:B------:R-:W-:-:S02]  /*0720*/  SEL R4, R4, R7, !P0 ;  /* 0x0000000704047207 */ /* 0x000fc40004000000 */
[----:B------:R-:W-:Y:S02]  /*0730*/  LEA.HI.X R7, R2, UR15, R3, 0x1, P3 ;  /* 0x0000000f02077c11 */ /* 0x000fe400098f0c03 */
[----:B------:R-:W-:Y:S01]  /*0740*/  IADD3.X R11, PT, PT, R3, UR11, RZ, P1, !PT ;  /* 0x0000000b030b7c10 */ /* 0x000fe20008ffe4ff */
[----:B0-----:R-:W-:Y:S01]  /*0750*/  IMAD R19, R5, UR16, R22 ;  /* 0x0000001005137c24 */ /* 0x001fe2000f8e0216 */
[----:B------:R-:W-:Y:S02]  /*0760*/  IADD3 R18, P0, PT, R8, UR10, RZ ;  /* 0x0000000a08127c10 */ /* 0x000fe4000ff1e0ff */
[----:B------:R-:W3:Y:S01]  /*0770*/  LDG.E.U8 R7, desc[UR4][R6.64] ;  /* 0x0000000406077981 */ /* 0x000ee2000c1e1100 */
[----:B------:R-:W-:Y:S02]  /*0780*/  IADD3 R8, P1, PT, R16, UR14, RZ ;  /* 0x0000000e10087c10 */ /* 0x000fe4000ff3e0ff */
[----:B------:R-:W-:Y:S01]  /*0790*/  SHF.R.S32.HI R5, RZ, 0x1f, R4 ;  /* 0x0000001fff057819 */ /* 0x000fe20000011404 */
[----:B------:R-:W3:Y:S01]  /*07a0*/  LDG.E.U8.CONSTANT R10, desc[UR4][R10.64] ;  /* 0x000000040a0a7981 */ /* 0x000ee2000c1e9100 */
[----:B------:R-:W-:-:S02]  /*07b0*/  IADD3.X R19, PT, PT, R9, UR11, R19, P0, !PT ;  /* 0x0000000b09137c10 */ /* 0x000fc400087fe413 */
[----:B------:R-:W-:Y:S01]  /*07c0*/  LEA.HI.X.SX32 R9, R16, UR15, 0x1, P1 ;  /* 0x0000000f10097c11 */ /* 0x000fe200088f0eff */
[----:B------:R-:W-:Y:S01]  /*07d0*/  IMAD.WIDE.U32 R4, R12, R15, R4 ;  /* 0x0000000f0c047225 */ /* 0x000fe200078e0004 */
[----:B-1----:R-:W-:Y:S01]  /*07e0*/  IADD3 R20, P1, PT, R14, UR14, RZ ;  /* 0x0000000e0e147c10 */ /* 0x002fe2000ff3e0ff */
        /* <DEDUP_REMOVED lines=24> */
[----:B0-----:R-:W-:Y:S01]  /*0970*/  FMUL R3, R3, R0 ;  /* 0x0000000003037220 */ /* 0x001fe20000400000 */
[----:B------:R-:W-:-:S03]  /*0980*/  IMAD.MOV.U32 R10, RZ, RZ, 0x3bbb989d ;  /* 0x3bbb989dff0a7424 */ /* 0x000fc600078e00ff */
[----:B-1----:R-:W-:Y:S01]  /*0990*/  FMUL R3, R3, R8 ;  /* 0x0000000803037220 */ /* 0x002fe20000400000 */
[----:B------:R-:W-:-:S03]  /*09a0*/  HFMA2 R8, -RZ, RZ, 3.7421875, 0 ;  /* 0x437c0000ff087431 */ /* 0x000fc600000001ff */
        /* <DEDUP_REMOVED lines=10> */
[----:B------:R-:W-:-:S05]  /*0a50*/  IMAD.MOV R3, RZ, RZ, -R6 ;  /* 0x000000ffff037224 */ /* 0x000fca00078e0a06 */
[----:B------:R-:W-:-:S05]  /*0a60*/  PRMT R3, R3, 0x7710, RZ ;  /* 0x0000771003037816 */ /* 0x000fca00000000ff */
[----:B------:R-:W-:Y:S01]  /*0a70*/  STG.E.U8 desc[UR4][R4.64], R3 ;  /* 0x0000000304007986 */ /* 0x000fe2000c101104 */
[----:B------:R-:W-:Y:S05]  /*0a80*/  EXIT ;  /* 0x000000000000794d */ /* 0x000fea0003800000 */
        .weak           $__internal_1_$__cuda_sm20_div_s64
        .type           $__internal_1_$__cuda_sm20_div_s64,@function
        .size           $__internal_1_$__cuda_sm20_div_s64,(.L_x_17 - $__internal_1_$__cuda_sm20_div_s64)
$__internal_1_$__cuda_sm20_div_s64:
        /* <DEDUP_REMOVED lines=16> */
[----:B------:R-:W-:Y:S01]  /*0b90*/  IMAD.X R11, RZ, RZ, ~R7, P0 ;  /* 0x000000ffff0b7224 */ /* 0x000fe200000e0e07 */
[----:B------:R-:W-:-:S03]  /*0ba0*/  MOV R7, R4 ;  /* 0x0000000400077202 */ /* 0x000fc60000000f00 */
        /* <DEDUP_REMOVED lines=13> */
[----:B------:R-:W-:-:S03]  /*0c80*/  SEL R8, R5, R2, !P3 ;  /* 0x0000000205087207 */ /* 0x000fc60005800000 */
[----:B------:R-:W-:Y:S02]  /*0c90*/  IMAD.X R4, RZ, RZ, ~R4, P0 ;  /* 0x000000ffff047224 */ /* 0x000fe400000e0e04 */
[----:B------:R-:W-:Y:S02]  /*0ca0*/  IMAD.X R5, RZ, RZ, ~R3, P4 ;  /* 0x000000ffff057224 */ /* 0x000fe400020e0e03 */
[----:B------:R-:W-:-:S03]  /*0cb0*/  IMAD.WIDE.U32 R6, P0, R7, R4, R6 ;  /* 0x0000000407067225 */ /* 0x000fc60007800006 */
[----:B------:R-:W-:Y:S01]  /*0cc0*/  SEL R10, R5, R3, !P3 ;  /* 0x00000003050a7207 */ /* 0x000fe20005800000 */
[----:B------:R-:W-:Y:S02]  /*0cd0*/  HFMA2 R5, -RZ, RZ, 0, 0 ;  /* 0x00000000ff057431 */ /* 0x000fe400000001ff */
        /* <DEDUP_REMOVED lines=16> */
[C---:B------:R-:W-:Y:S02]  /*0de0*/  IMAD R5, R7.reuse, UR5, R5 ;  /* 0x0000000507057c24 */ /* 0x040fe4000f8e0205 */
[----:B------:R-:W-:Y:S01]  /*0df0*/  VIADD R4, R7, 0x1 ;  /* 0x0000000107047836 */ /* 0x000fe20000000000 */
        /* <DEDUP_REMOVED lines=9> */
[----:B------:R-:W-:-:S02]  /*0e90*/  ISETP.GE.U32.AND P0, PT, R5, UR4, PT ;  /* 0x0000000405007c0c */ /* 0x000fc4000bf06070 */
[----:B------:R-:W-:Y:S02]  /*0ea0*/  IADD3 R12, PT, PT, R7, 0x1, RZ ;  /* 0x00000001070c7810 */ /* 0x000fe40007ffe0ff */
[----:B------:R-:W-:Y:S02]  /*0eb0*/  ISETP.GE.U32.AND.EX P0, PT, R6, UR5, PT, P0 ;  /* 0x0000000506007c0c */ /* 0x000fe4000bf06100 */
[----:B------:R-:W-:Y:S02]  /*0ec0*/  LOP3.LUT R4, R3, UR7, RZ, 0x3c, !PT ;  /* 0x0000000703047c12 */ /* 0x000fe4000f8e3cff */
[----:B------:R-:W-:Y:S02]  /*0ed0*/  SEL R12, R12, R7, P0 ;  /* 0x000000070c0c7207 */ /* 0x000fe40000000000 */
[----:B------:R-:W-:Y:S01]  /*0ee0*/  ISETP.GE.AND P1, PT, R4, RZ, PT ;  /* 0x000000ff0400720c */ /* 0x000fe20003f26270 */
[----:B------:R-:W-:Y:S01]  /*0ef0*/  IMAD.MOV.U32 R4, RZ, RZ, R0 ;  /* 0x000000ffff047224 */ /* 0x000fe200078e0000 */
[----:B------:R-:W-:Y:S01]  /*0f00*/  ISETP.NE.U32.AND P0, PT, RZ, UR6, PT ;  /* 0x00000006ff007c0c */ /* 0x000fe2000bf05070 */
[----:B------:R-:W-:-:S03]  /*0f10*/  IMAD.MOV R5, RZ, RZ, -R12 ;  /* 0x000000ffff057224 */ /* 0x000fc600078e0a0c */
[----:B------:R-:W-:Y:S02]  /*0f20*/  ISETP.NE.AND.EX P0, PT, RZ, UR7, PT, P0 ;  /* 0x00000007ff007c0c */ /* 0x000fe4000bf05300 */
[----:B------:R-:W-:Y:S01]  /*0f30*/  SEL R12, R5, R12, !P1 ;  /* 0x0000000c050c7207 */ /* 0x000fe20004800000 */
[----:B------:R-:W-:-:S03]  /*0f40*/  IMAD.MOV.U32 R5, RZ, RZ, 0x0 ;  /* 0x00000000ff057424 */ /* 0x000fc600078e00ff */
[----:B------:R-:W-:Y:S01]  /*0f50*/  SEL R12, R12, 0xffffffff, P0 ;  /* 0xffffffff0c0c7807 */ /* 0x000fe20000000000 */
[----:B------:R-:W-:Y:S06]  /*0f60*/  RET.REL.NODEC R4 `(_Z14update_latticeILb1EEvPaS0_PKfS0_fxxf) ;  /* 0xfffffff004247950 */ /* 0x000fec0003c3ffff */
.L_x_13:
        /* <DEDUP_REMOVED lines=9> */
.L_x_17:


//--------------------- .text._Z10init_spinsPaPKfxx --------------------------
	.section	.text._Z10init_spinsPaPKfxx,"ax",@progbits
	.align	128
        .global         _Z10init_spinsPaPKfxx
        .type           _Z10init_spinsPaPKfxx,@function
        .size           _Z10init_spinsPaPKfxx,(.L_x_21 - _Z10init_spinsPaPKfxx)
        .other          _Z10init_spinsPaPKfxx,@"STO_CUDA_ENTRY STV_DEFAULT"
_Z10init_spinsPaPKfxx:
.text._Z10init_spinsPaPKfxx:
[----:B------:R-:W-:Y:S01]  /*0000*/  LDC R1, c[0x0][0x37c] ;  /* 0x0000df00ff017b82 */ /* 0x000fe20000000800 */
[----:B------:R-:W0:Y:S01]  /*0010*/  S2R R5, SR_CTAID.X ;  /* 0x0000000000057919 */ /* 0x000e220000002500 */
[----:B------:R-:W1:Y:S01]  /*0020*/  LDCU.128 UR8, c[0x0][0x390] ;  /* 0x00007200ff0877ac */ /* 0x000e620008000c00 */
[----:B------:R-:W-:Y:S01]  /*0030*/  IMAD.MOV.U32 R3, RZ, RZ, RZ ;  /* 0x000000ffff037224 */ /* 0x000fe200078e00ff */
[----:B------:R-:W0:Y:S01]  /*0040*/  S2R R2, SR_TID.X ;  /* 0x0000000000027919 */ /* 0x000e220000002100 */
[----:B------:R-:W0:Y:S01]  /*0050*/  LDCU UR7, c[0x0][0x360] ;  /* 0x00006c00ff0777ac */ /* 0x000e220008000800 */
[----:B-1----:R-:W-:Y:S02]  /*0060*/  UIMAD UR6, UR11, UR8, URZ ;  /* 0x000000080b0672a4 */ /* 0x002fe4000f8e02ff */
[----:B------:R-:W-:Y:S02]  /*0070*/  UIMAD.WIDE.U32 UR4, UR10, UR8, URZ ;  /* 0x000000080a0472a5 */ /* 0x000fe4000f8e00ff */
[----:B------:R-:W-:-:S04]  /*0080*/  UIMAD UR6, UR10, UR9, UR6 ;  /* 0x000000090a0672a4 */ /* 0x000fc8000f8e0206 */
[----:B------:R-:W-:Y:S01]  /*0090*/  UIADD3 UR5, UPT, UPT, UR5, UR6, URZ ;  /* 0x0000000605057290 */ /* 0x000fe2000fffe0ff */
[----:B0-----:R-:W-:-:S03]  /*00a0*/  IMAD.WIDE.U32 R2, R5, UR7, R2 ;  /* 0x0000000705027c25 */ /* 0x001fc6000f8e0002 */
[----:B------:R-:W-:-:S04]  /*00b0*/  ISETP.GE.U32.AND P0, PT, R2, UR4, PT ;  /* 0x0000000402007c0c */ /* 0x000fc8000bf06070 */
[----:B------:R-:W-:-:S13]  /*00c0*/  ISETP.GE.AND.EX P0, PT, R3, UR5, PT, P0 ;  /* 0x0000000503007c0c */ /* 0x000fda000bf06300 */
[----:B------:R-:W-:Y:S05]  /*00d0*/  @P0 EXIT ;  /* 0x000000000000094d */ /* 0x000fea0003800000 */
[----:B------:R-:W0:Y:S01]  /*00e0*/  LDCU.128 UR8, c[0x0][0x380] ;  /* 0x00007000ff0877ac */ /* 0x000e220008000c00 */
[----:B------:R-:W1:Y:S01]  /*00f0*/  LDCU.64 UR4, c[0x0][0x358] ;  /* 0x00006b00ff0477ac */ /* 0x000e620008000a00 */
[----:B0-----:R-:W-:-:S04]  /*0100*/  LEA R4, P0, R2, UR10, 0x2 ;  /* 0x0000000a02047c11 */ /* 0x001fc8000f8010ff */
[----:B------:R-:W-:-:S05]  /*0110*/  LEA.HI.X R5, R2, UR11, R3, 0x2, P0 ;  /* 0x0000000b02057c11 */ /* 0x000fca00080f1403 */
[----:B-1----:R-:W2:Y:S01]  /*0120*/  LDG.E.CONSTANT R4, desc[UR4][R4.64] ;  /* 0x0000000404047981 */ /* 0x002ea2000c1e9900 */
[----:B------:R-:W-:Y:S01]  /*0130*/  IMAD.MOV.U32 R7, RZ, RZ, 0xffff ;  /* 0x0000ffffff077424 */ /* 0x000fe200078e00ff */
[----:B------:R-:W-:-:S04]  /*0140*/  IADD3 R2, P1, PT, R2, UR8, RZ ;  /* 0x0000000802027c10 */ /* 0x000fc8000ff3e0ff */
[----:B------:R-:W-:Y:S02]  /*0150*/  IADD3.X R3, PT, PT, R3, UR9, RZ, P1, !PT ;  /* 0x0000000903037c10 */ /* 0x000fe40008ffe4ff */
[----:B--2---:R-:W-:-:S04]  /*0160*/  FSETP.GEU.AND P0, PT, R4, 0.5, PT ;  /* 0x3f0000000400780b */ /* 0x004fc80003f0e000 */
[----:B------:R-:W-:-:S05]  /*0170*/  SEL R7, R7, 0x1, !P0 ;  /* 0x0000000107077807 */ /* 0x000fca0004000000 */
[----:B------:R-:W-:Y:S01]  /*0180*/  STG.E.U8 desc[UR4][R2.64], R7 ;  /* 0x0000000702007986 */ /* 0x000fe2000c101104 */
[----:B------:R-:W-:Y:S05]  /*0190*/  EXIT ;  /* 0x000000000000794d */ /* 0x000fea0003800000 */
.L_x_14:
        /* <DEDUP_REMOVED lines=14> */
.L_x_21:


//--------------------- .text._Z15init_randombondPaPKfxxf --------------------------
	.section	.text._Z15init_randombondPaPKfxxf,"ax",@progbits
	.align	128
        .global         _Z15init_randombondPaPKfxxf
        .type           _Z15init_randombondPaPKfxxf,@function
        .size           _Z15init_randombondPaPKfxxf,(.L_x_22 - _Z15init_randombondPaPKfxxf)
        .other          _Z15init_randombondPaPKfxxf,@"STO_CUDA_ENTRY STV_DEFAULT"
_Z15init_randombondPaPKfxxf:
.text._Z15init_randombondPaPKfxxf:
[----:B------:R-:W-:Y:S01]  /*0000*/  LDC R1, c[0x0][0x37c] ;  /* 0x0000df00ff017b82 */ /* 0x000fe20000000800 */
[----:B------:R-:W0:Y:S01]  /*0010*/  S2R R4, SR_TID.X ;  /* 0x0000000000047919 */ /* 0x000e220000002100 */
[----:B------:R-:W1:Y:S06]  /*0020*/  LDCU.128 UR8, c[0x0][0x390] ;  /* 0x00007200ff0877ac */ /* 0x000e6c0008000c00 */
[----:B------:R-:W0:Y:S08]  /*0030*/  S2UR UR7, SR_CTAID.X ;  /* 0x00000000000779c3 */ /* 0x000e300000002500 */
[----:B------:R-:W0:Y:S01]  /*0040*/  LDC R3, c[0x0][0x360] ;  /* 0x0000d800ff037b82 */ /* 0x000e220000000800 */
[----:B-1----:R-:W-:-:S02]  /*0050*/  UIMAD UR6, UR9, UR10, URZ ;  /* 0x0000000a090672a4 */ /* 0x002fc4000f8e02ff */
[----:B------:R-:W-:Y:S02]  /*0060*/  UIMAD.WIDE.U32 UR4, UR8, UR10, URZ ;  /* 0x0000000a080472a5 */ /* 0x000fe4000f8e00ff */
[----:B------:R-:W-:-:S04]  /*0070*/  UIMAD UR6, UR8, UR11, UR6 ;  /* 0x0000000b080672a4 */ /* 0x000fc8000f8e0206 */
[----:B------:R-:W-:Y:S02]  /*0080*/  UIADD3 UR5, UPT, UPT, UR5, UR6, URZ ;  /* 0x0000000605057290 */ /* 0x000fe4000fffe0ff */
[----:B------:R-:W-:Y:S02]  /*0090*/  USHF.L.U32 UR6, UR4, 0x1, URZ ;  /* 0x0000000104067899 */ /* 0x000fe400080006ff */
[----:B------:R-:W-:Y:S01]  /*00a0*/  USHF.L.U64.HI UR4, UR4, 0x1, UR5 ;  /* 0x0000000104047899 */ /* 0x000fe20008010205 */
[----:B0-----:R-:W-:-:S05]  /*00b0*/  IMAD R4, R3, UR7, R4 ;  /* 0x0000000703047c24 */ /* 0x001fca000f8e0204 */
[----:B------:R-:W-:Y:S01]  /*00c0*/  IMAD.U32 R0, RZ, RZ, UR4 ;  /* 0x00000004ff007e24 */ /* 0x000fe2000f8e00ff */
[----:B------:R-:W-:-:S04]  /*00d0*/  ISETP.LT.U32.AND P0, PT, R4, UR6, PT ;  /* 0x0000000604007c0c */ /* 0x000fc8000bf01070 */
[----:B------:R-:W-:-:S13]  /*00e0*/  ISETP.GT.AND.EX P0, PT, R0, RZ, PT, P0 ;  /* 0x000000ff0000720c */ /* 0x000fda0003f04300 */
[----:B------:R-:W-:Y:S05]  /*00f0*/  @!P0 EXIT ;  /* 0x000000000000894d */ /* 0x000fea0003800000 */
[----:B------:R-:W0:Y:S01]  /*0100*/  LDCU.128 UR8, c[0x0][0x380] ;  /* 0x00007000ff0877ac */ /* 0x000e220008000c00 */
[----:B------:R-:W1:Y:S01]  /*0110*/  LDCU.64 UR4, c[0x0][0x358] ;  /* 0x00006b00ff0477ac */ /* 0x000e620008000a00 */
[----:B------:R-:W2:Y:S01]  /*0120*/  LDCU UR6, c[0x0][0x3a0] ;  /* 0x00007400ff0677ac */ /* 0x000ea20008000800 */
[----:B0-----:R-:W-:-:S04]  /*0130*/  LEA R2, P0, R4, UR10, 0x2 ;  /* 0x0000000a04027c11 */ /* 0x001fc8000f8010ff */
[----:B------:R-:W-:-:S05]  /*0140*/  LEA.HI.X R3, R4, UR11, RZ, 0x2, P0 ;  /* 0x0000000b04037c11 */ /* 0x000fca00080f14ff */
[----:B-1----:R-:W2:Y:S01]  /*0150*/  LDG.E.CONSTANT R2, desc[UR4][R2.64] ;  /* 0x0000000402027981 */ /* 0x002ea2000c1e9900 */
[----:B------:R-:W-:Y:S01]  /*0160*/  IMAD.MOV.U32 R7, RZ, RZ, 0xffff ;  /* 0x0000ffffff077424 */ /* 0x000fe200078e00ff */
[----:B------:R-:W-:-:S05]  /*0170*/  IADD3 R4, P1, PT, R4, UR8, RZ ;  /* 0x0000000804047c10 */ /* 0x000fca000ff3e0ff */
[----:B------:R-:W-:Y:S01]  /*0180*/  IMAD.X R5, RZ, RZ, UR9, P1 ;  /* 0x00000009ff057e24 */ /* 0x000fe200088e06ff */
[----:B--2---:R-:W-:-:S04]  /*0190*/  FSETP.GEU.AND P0, PT, R2, UR6, PT ;  /* 0x0000000602007c0b */ /* 0x004fc8000bf0e000 */
[----:B------:R-:W-:-:S05]  /*01a0*/  SEL R7, R7, 0x1, !P0 ;  /* 0x0000000107077807 */ /* 0x000fca0004000000 */
[----:B------:R-:W-:Y:S01]  /*01b0*/  STG.E.U8 desc[UR4][R4.64], R7 ;  /* 0x0000000704007986 */ /* 0x000fe2000c101104 */
[----:B------:R-:W-:Y:S05]  /*01c0*/  EXIT ;  /* 0x000000000000794d */ /* 0x000fea0003800000 */
.L_x_15:
        /* <DEDUP_REMOVED lines=11> */
.L_x_22:


//--------------------- .nv.shared.reserved.0     --------------------------
	.section	.nv.shared.reserved.0,"aw",@nobits
	.weak		__nv_reservedSMEM_offset_0_alias
	.size		__nv_reservedSMEM_offset_0_alias, 0, 64
	.other		__nv_reservedSMEM_offset_0_alias,@"STO_CUDA_RESERVED_SHARED STV_DEFAULT"
__nv_reservedSMEM_offset_0_alias:
	.zero		0
	.zero		64


//--------------------- .nv.global                --------------------------
	.section	.nv.global,"aw",@nobits
.nv.global:
	.type		_ZN34_INTERNAL_eaa048cb_4_k_cu_e117567a6thrust24THRUST_300001_SM_1000_NS12placeholders2_5E,@object
	.size		_ZN34_INTERNAL_eaa048cb_4_k_cu_e117567a6thrust24THRUST_300001_SM_1000_NS12placeholders2_5E,(_ZN34_INTERNAL_eaa048cb_4_k_cu_e117567a4cuda3std3__45__cpo6cbeginE - _ZN34_INTERNAL_eaa048cb_4_k_cu_e117567a6thrust24THRUST_300001_SM_1000_NS12placeholders2_5E)
_ZN34_INTERNAL_eaa048cb_4_k_cu_e117567a6thrust24THRUST_300001_SM_1000_NS12placeholders2_5E:
	.zero		1
	.type		_ZN34_INTERNAL_eaa048cb_4_k_cu_e117567a4cuda3std3__45__cpo6cbeginE,@object
	.size		_ZN34_INTERNAL_eaa048cb_4_k_cu_e117567a4cuda3std3__45__cpo6cbeginE,(_ZN34_INTERNAL_eaa048cb_4_k_cu_e117567a4cuda3std6ranges3__45__cpo6cbeginE - _ZN34_INTERNAL_eaa048cb_4_k_cu_e117567a4cuda3std3__45__cpo6cbeginE)
_ZN34_INTERNAL_eaa048cb_4_k_cu_e117567a4cuda3std3__45__cpo6cbeginE:
	.zero		1
	.type		_ZN34_INTERNAL_eaa048cb_4_k_cu_e117567a4cuda3std6ranges3__45__cpo6cbeginE,@object
	.size		_ZN34_INTERNAL_eaa048cb_4_k_cu_e117567a4cuda3std6ranges3__45__cpo6cbeginE,(_ZN34_INTERNAL_eaa048cb_4_k_cu_e117567a4cuda3std3__48in_placeE - _ZN34_INTERNAL_eaa048cb_4_k_cu_e117567a4cuda3std6ranges3__45__cpo6cbeginE)
_ZN34_INTERNAL_eaa048cb_4_k_cu_e117567a4cuda3std6ranges3__45__cpo6cbeginE:
	.zero		1
	.type		_ZN34_INTERNAL_eaa048cb_4_k_cu_e117567a4cuda3std3__48in_placeE,@object
	.size		_ZN34_INTERNAL_eaa048cb_4_k_cu_e117567a4cuda3std3__48in_placeE,(_ZN34_INTERNAL_eaa048cb_4_k_cu_e117567a4cuda3std6ranges3__45__cpo4sizeE - _ZN34_INTERNAL_eaa048cb_4_k_cu_e117567a4cuda3std3__48in_placeE)
_ZN34_INTERNAL_eaa048cb_4_k_cu_e117567a4cuda3std3__48in_placeE:
	.zero		1
	.type		_ZN34_INTERNAL_eaa048cb_4_k_cu_e117567a4cuda3std6ranges3__45__cpo4sizeE,@object
	.size		_ZN34_INTERNAL_eaa048cb_4_k_cu_e117567a4cuda3std6ranges3__45__cpo4sizeE,(_ZN34_INTERNAL_eaa048cb_4_k_cu_e117567a6thrust24THRUST_300001_SM_1000_NS12placeholders2_9E - _ZN34_INTERNAL_eaa048cb_4_k_cu_e117567a4cuda3std6ranges3__45__cpo4sizeE)
_ZN34_INTERNAL_eaa048cb_4_k_cu_e117567a4cuda3std6ranges3__45__cpo4sizeE:
	.zero		1
	.type		_ZN34_INTERNAL_eaa048cb_4_k_cu_e117567a6thrust24THRUST_300001_SM_1000_NS12placeholders2_9E,@object
	.size		_ZN34_INTERNAL_eaa048cb_4_k_cu_e117567a6thrust24THRUST_300001_SM_1000_NS12placeholders2_9E,(_ZN34_INTERNAL_eaa048cb_4_k_cu_e117567a4cuda3std3__45__cpo7crbeginE - _ZN34_INTERNAL_eaa048cb_4_k_cu_e117567a6thrust24THRUST_300001_SM_1000_NS12placeholders2_9E)
_ZN34_INTERNAL_eaa048cb_4_k_cu_e117567a6thrust24THRUST_300001_SM_1000_NS12placeholders2_9E:
	.zero		1
	.type		_ZN34_INTERNAL_eaa048cb_4_k_cu_e117567a4cuda3std3__45__cpo7crbeginE,@object
	.size		_ZN34_INTERNAL_eaa048cb_4_k_cu_e117567a4cuda3std3__45__cpo7crbeginE,(_ZN34_INTERNAL_eaa048cb_4_k_cu_e117567a4cuda3std6ranges3__45__cpo4nextE - _ZN34_INTERNAL_eaa048cb_4_k_cu_e117567a4cuda3std3__45__cpo7crbeginE)
_ZN34_INTERNAL_eaa048cb_4_k_cu_e117567a4cuda3std3__45__cpo7crbeginE:
	.zero		1
	.type		_ZN34_INTERNAL_eaa048cb_4_k_cu_e117567a4cuda3std6ranges3__45__cpo4nextE,@object
	.size		_ZN34_INTERNAL_eaa048cb_4_k_cu_e117567a4cuda3std6ranges3__45__cpo4nextE,(_ZN34_INTERNAL_eaa048cb_4_k_cu_e117567a4cuda3std6ranges3__45__cpo4swapE - _ZN34_INTERNAL_eaa048cb_4_k_cu_e117567a4cuda3std6ranges3__45__cpo4nextE)
_ZN34_INTERNAL_eaa048cb_4_k_cu_e117567a4cuda3std6ranges3__45__cpo4nextE:
	.zero		1
	.type		_ZN34_INTERNAL_eaa048cb_4_k_cu_e117567a4cuda3std6ranges3__45__cpo4swapE,@object
	.size		_ZN34_INTERNAL_eaa048cb_4_k_cu_e117567a4cuda3std6ranges3__45__cpo4swapE,(_ZN34_INTERNAL_eaa048cb_4_k_cu_e117567a6thrust24THRUST_300001_SM_1000_NS12placeholders2_1E - _ZN34_INTERNAL_eaa048cb_4_k_cu_e117567a4cuda3std6ranges3__45__cpo4swapE)
_ZN34_INTERNAL_eaa048cb_4_k_cu_e117567a4cuda3std6ranges3__45__cpo4swapE:
	.zero		1
	.type		_ZN34_INTERNAL_eaa048cb_4_k_cu_e117567a6thrust24THRUST_300001_SM_1000_NS12placeholders2_1E,@object
	.size		_ZN34_INTERNAL_eaa048cb_4_k_cu_e117567a6thrust24THRUST_300001_SM_1000_NS12placeholders2_1E,(_ZN34_INTERNAL_eaa048cb_4_k_cu_e117567a6thrust24THRUST_300001_SM_1000_NS12placeholders2_3E - _ZN34_INTERNAL_eaa048cb_4_k_cu_e117567a6thrust24THRUST_300001_SM_1000_NS12placeholders2_1E)
_ZN34_INTERNAL_eaa048cb_4_k_cu_e117567a6thrust24THRUST_300001_SM_1000_NS12placeholders2_1E:
	.zero		1
	.type		_ZN34_INTERNAL_eaa048cb_4_k_cu_e117567a6thrust24THRUST_300001_SM_1000_NS12placeholders2_3E,@object
	.size		_ZN34_INTERNAL_eaa048cb_4_k_cu_e117567a6thrust24THRUST_300001_SM_1000_NS12placeholders2_3E,(_ZN34_INTERNAL_eaa048cb_4_k_cu_e117567a4cuda3std3__45__cpo5beginE - _ZN34_INTERNAL_eaa048cb_4_k_cu_e117567a6thrust24THRUST_300001_SM_1000_NS12placeholders2_3E)
_ZN34_INTERNAL_eaa048cb_4_k_cu_e117567a6thrust24THRUST_300001_SM_1000_NS12placeholders2_3E:
	.zero		1
	.type		_ZN34_INTERNAL_eaa048cb_4_k_cu_e117567a4cuda3std3__45__cpo5beginE,@object
	.size		_ZN34_INTERNAL_eaa048cb_4_k_cu_e117567a4cuda3std3__45__cpo5beginE,(_ZN34_INTERNAL_eaa048cb_4_k_cu_e117567a4cuda3std6ranges3__45__cpo5beginE - _ZN34_INTERNAL_eaa048cb_4_k_cu_e117567a4cuda3std3__45__cpo5beginE)
_ZN34_INTERNAL_eaa048cb_4_k_cu_e117567a4cuda3std3__45__cpo5beginE:
	.zero		1
	.type		_ZN34_INTERNAL_eaa048cb_4_k_cu_e117567a4cuda3std6ranges3__45__cpo5beginE,@object
	.size		_ZN34_INTERNAL_eaa048cb_4_k_cu_e117567a4cuda3std6ranges3__45__cpo5beginE,(_ZN34_INTERNAL_eaa048cb_4_k_cu_e117567a4cuda3std3__436_GLOBAL__N__eaa048cb_4_k_cu_e117567a6ignoreE - _ZN34_INTERNAL_eaa048cb_4_k_cu_e117567a4cuda3std6ranges3__45__cpo5beginE)
_ZN34_INTERNAL_eaa048cb_4_k_cu_e117567a4cuda3std6ranges3__45__cpo5beginE:
	.zero		1
	.type		_ZN34_INTERNAL_eaa048cb_4_k_cu_e117567a4cuda3std3__436_GLOBAL__N__eaa048cb_4_k_cu_e117567a6ignoreE,@object
	.size		_ZN34_INTERNAL_eaa048cb_4_k_cu_e117567a4cuda3std3__436_GLOBAL__N__eaa048cb_4_k_cu_e117567a6ignoreE,(_ZN34_INTERNAL_eaa048cb_4_k_cu_e117567a4cuda3std6ranges3__45__cpo4dataE - _ZN34_INTERNAL_eaa048cb_4_k_cu_e117567a4cuda3std3__436_GLOBAL__N__eaa048cb_4_k_cu_e117567a6ignoreE)
_ZN34_INTERNAL_eaa048cb_4_k_cu_e117567a4cuda3std3__436_GLOBAL__N__eaa048cb_4_k_cu_e117567a6ignoreE:
	.zero		1
	.type		_ZN34_INTERNAL_eaa048cb_4_k_cu_e117567a4cuda3std6ranges3__45__cpo4dataE,@object
	.size		_ZN34_INTERNAL_eaa048cb_4_k_cu_e117567a4cuda3std6ranges3__45__cpo4dataE,(_ZN34_INTERNAL_eaa048cb_4_k_cu_e117567a6thrust24THRUST_300001_SM_1000_NS12placeholders2_7E - _ZN34_INTERNAL_eaa048cb_4_k_cu_e117567a4cuda3std6ranges3__45__cpo4dataE)
_ZN34_INTERNAL_eaa048cb_4_k_cu_e117567a4cuda3std6ranges3__45__cpo4dataE:
	.zero		1
	.type		_ZN34_INTERNAL_eaa048cb_4_k_cu_e117567a6thrust24THRUST_300001_SM_1000_NS12placeholders2_7E,@object
	.size		_ZN34_INTERNAL_eaa048cb_4_k_cu_e117567a6thrust24THRUST_300001_SM_1000_NS12placeholders2_7E,(_ZN34_INTERNAL_eaa048cb_4_k_cu_e117567a4cuda3std3__45__cpo6rbeginE - _ZN34_INTERNAL_eaa048cb_4_k_cu_e117567a6thrust24THRUST_300001_SM_1000_NS12placeholders2_7E)
_ZN34_INTERNAL_eaa048cb_4_k_cu_e117567a6thrust24THRUST_300001_SM_1000_NS12placeholders2_7E:
	.zero		1
	.type		_ZN34_INTERNAL_eaa048cb_4_k_cu_e117567a4cuda3std3__45__cpo6rbeginE,@object
	.size		_ZN34_INTERNAL_eaa048cb_4_k_cu_e117567a4cuda3std3__45__cpo6rbeginE,(_ZN34_INTERNAL_eaa048cb_4_k_cu_e117567a4cuda3std6ranges3__45__cpo7advanceE - _ZN34_INTERNAL_eaa048cb_4_k_cu_e117567a4cuda3std3__45__cpo6rbeginE)
_ZN34_INTERNAL_eaa048cb_4_k_cu_e117567a4cuda3std3__45__cpo6rbeginE:
	.zero		1
	.type		_ZN34_INTERNAL_eaa048cb_4_k_cu_e117567a4cuda3std6ranges3__45__cpo7advanceE,@object
	.size		_ZN34_INTERNAL_eaa048cb_4_k_cu_e117567a4cuda3std6ranges3__45__cpo7advanceE,(_ZN34_INTERNAL_eaa048cb_4_k_cu_e117567a4cuda3std3__47nulloptE - _ZN34_INTERNAL_eaa048cb_4_k_cu_e117567a4cuda3std6ranges3__45__cpo7advanceE)
_ZN34_INTERNAL_eaa048cb_4_k_cu_e117567a4cuda3std6ranges3__45__cpo7advanceE:
	.zero		1
	.type		_ZN34_INTERNAL_eaa048cb_4_k_cu_e117567a4cuda3std3__47nulloptE,@object
	.size		_ZN34_INTERNAL_eaa048cb_4_k_cu_e117567a4cuda3std3__47nulloptE,(_ZN34_INTERNAL_eaa048cb_4_k_cu_e117567a4cuda3std6ranges3__45__cpo8distanceE - _ZN34_INTERNAL_eaa048cb_4_k_cu_e117567a4cuda3std3__47nulloptE)
_ZN34_INTERNAL_eaa048cb_4_k_cu_e117567a4cuda3std3__47nulloptE:
	.zero		1
	.type		_ZN34_INTERNAL_eaa048cb_4_k_cu_e117567a4cuda3std6ranges3__45__cpo8distanceE,@object
	.size		_ZN34_INTERNAL_eaa048cb_4_k_cu_e117567a4cuda3std6ranges3__45__cpo8distanceE,(_ZN34_INTERNAL_eaa048cb_4_k_cu_e117567a6thrust24THRUST_300001_SM_1000_NS12placeholders2_6E - _ZN34_INTERNAL_eaa048cb_4_k_cu_e117567a4cuda3std6ranges3__45__cpo8distanceE)
_ZN34_INTERNAL_eaa048cb_4_k_cu_e117567a4cuda3std6ranges3__45__cpo8distanceE:
	.zero		1
	.type		_ZN34_INTERNAL_eaa048cb_4_k_cu_e117567a6thrust24THRUST_300001_SM_1000_NS12placeholders2_6E,@object
	.size		_ZN34_INTERNAL_eaa048cb_4_k_cu_e117567a6thrust24THRUST_300001_SM_1000_NS12placeholders2_6E,(_ZN34_INTERNAL_eaa048cb_4_k_cu_e117567a4cuda3std3__45__cpo4cendE - _ZN34_INTERNAL_eaa048cb_4_k_cu_e117567a6thrust24THRUST_300001_SM_1000_NS12placeholders2_6E)
_ZN34_INTERNAL_eaa048cb_4_k_cu_e117567a6thrust24THRUST_300001_SM_1000_NS12placeholders2_6E:
	.zero		1
	.type		_ZN34_INTERNAL_eaa048cb_4_k_cu_e117567a4cuda3std3__45__cpo4cendE,@object
	.size		_ZN34_INTERNAL_eaa048cb_4_k_cu_e117567a4cuda3std3__45__cpo4cendE,(_ZN34_INTERNAL_eaa048cb_4_k_cu_e117567a4cuda3std6ranges3__45__cpo4cendE - _ZN34_INTERNAL_eaa048cb_4_k_cu_e117567a4cuda3std3__45__cpo4cendE)
_ZN34_INTERNAL_eaa048cb_4_k_cu_e117567a4cuda3std3__45__cpo4cendE:
	.zero		1
	.type		_ZN34_INTERNAL_eaa048cb_4_k_cu_e117567a4cuda3std6ranges3__45__cpo4cendE,@object
	.size		_ZN34_INTERNAL_eaa048cb_4_k_cu_e117567a4cuda3std6ranges3__45__cpo4cendE,(_ZN34_INTERNAL_eaa048cb_4_k_cu_e117567a4cuda3std3__420unreachable_sentinelE - _ZN34_INTERNAL_eaa048cb_4_k_cu_e117567a4cuda3std6ranges3__45__cpo4cendE)
_ZN34_INTERNAL_eaa048cb_4_k_cu_e117567a4cuda3std6ranges3__45__cpo4cendE:
	.zero		1
	.type		_ZN34_INTERNAL_eaa048cb_4_k_cu_e117567a4cuda3std3__420unreachable_sentinelE,@object
	.size		_ZN34_INTERNAL_eaa048cb_4_k_cu_e117567a4cuda3std3__420unreachable_sentinelE,(_ZN34_INTERNAL_eaa048cb_4_k_cu_e117567a4cuda3std6ranges3__45__cpo5ssizeE - _ZN34_INTERNAL_eaa048cb_4_k_cu_e117567a4cuda3std3__420unreachable_sentinelE)
_ZN34_INTERNAL_eaa048cb_4_k_cu_e117567a4cuda3std3__420unreachable_sentinelE:
	.zero		1
	.type		_ZN34_INTERNAL_eaa048cb_4_k_cu_e117567a4cuda3std6ranges3__45__cpo5ssizeE,@object
	.size		_ZN34_INTERNAL_eaa048cb_4_k_cu_e117567a4cuda3std6ranges3__45__cpo5ssizeE,(_ZN34_INTERNAL_eaa048cb_4_k_cu_e117567a6thrust24THRUST_300001_SM_1000_NS12placeholders3_10E - _ZN34_INTERNAL_eaa048cb_4_k_cu_e117567a4cuda3std6ranges3__45__cpo5ssizeE)
_ZN34_INTERNAL_eaa048cb_4_k_cu_e117567a4cuda3std6ranges3__45__cpo5ssizeE:
	.zero		1
	.type		_ZN34_INTERNAL_eaa048cb_4_k_cu_e117567a6thrust24THRUST_300001_SM_1000_NS12placeholders3_10E,@object
	.size		_ZN34_INTERNAL_eaa048cb_4_k_cu_e117567a6thrust24THRUST_300001_SM_1000_NS12placeholders3_10E,(_ZN34_INTERNAL_eaa048cb_4_k_cu_e117567a4cuda3std3__45__cpo5crendE - _ZN34_INTERNAL_eaa048cb_4_k_cu_e117567a6thrust24THRUST_300001_SM_1000_NS12placeholders3_10E)
_ZN34_INTERNAL_eaa048cb_4_k_cu_e117567a6thrust24THRUST_300001_SM_1000_NS12placeholders3_10E:
	.zero		1
	.type		_ZN34_INTERNAL_eaa048cb_4_k_cu_e117567a4cuda3std3__45__cpo5crendE,@object
	.size		_ZN34_INTERNAL_eaa048cb_4_k_cu_e117567a4cuda3std3__45__cpo5crendE,(_ZN34_INTERNAL_eaa048cb_4_k_cu_e117567a4cuda3std6ranges3__45__cpo4prevE - _ZN34_INTERNAL_eaa048cb_4_k_cu_e117567a4cuda3std3__45__cpo5crendE)
_ZN34_INTERNAL_eaa048cb_4_k_cu_e117567a4cuda3std3__45__cpo5crendE:
	.zero		1
	.type		_ZN34_INTERNAL_eaa048cb_4_k_cu_e117567a4cuda3std6ranges3__45__cpo4prevE,@object
	.size		_ZN34_INTERNAL_eaa048cb_4_k_cu_e117567a4cuda3std6ranges3__45__cpo4prevE,(_ZN34_INTERNAL_eaa048cb_4_k_cu_e117567a4cuda3std6ranges3__45__cpo9iter_moveE - _ZN34_INTERNAL_eaa048cb_4_k_cu_e117567a4cuda3std6ranges3__45__cpo4prevE)
_ZN34_INTERNAL_eaa048cb_4_k_cu_e117567a4cuda3std6ranges3__45__cpo4prevE:
	.zero		1
	.type		_ZN34_INTERNAL_eaa048cb_4_k_cu_e117567a4cuda3std6ranges3__45__cpo9iter_moveE,@object
	.size		_ZN34_INTERNAL_eaa048cb_4_k_cu_e117567a4cuda3std6ranges3__45__cpo9iter_moveE,(_ZN34_INTERNAL_eaa048cb_4_k_cu_e117567a6thrust24THRUST_300001_SM_1000_NS12placeholders2_2E - _ZN34_INTERNAL_eaa048cb_4_k_cu_e117567a4cuda3std6ranges3__45__cpo9iter_moveE)
_ZN34_INTERNAL_eaa048cb_4_k_cu_e117567a4cuda3std6ranges3__45__cpo9iter_moveE:
	.zero		1
	.type		_ZN34_INTERNAL_eaa048cb_4_k_cu_e117567a6thrust24THRUST_300001_SM_1000_NS12placeholders2_2E,@object
	.size		_ZN34_INTERNAL_eaa048cb_4_k_cu_e117567a6thrust24THRUST_300001_SM_1000_NS12placeholders2_2E,(_ZN34_INTERNAL_eaa048cb_4_k_cu_e117567a6thrust24THRUST_300001_SM_1000_NS12placeholders2_4E - _ZN34_INTERNAL_eaa048cb_4_k_cu_e117567a6thrust24THRUST_300001_SM_1000_NS12placeholders2_2E)
_ZN34_INTERNAL_eaa048cb_4_k_cu_e117567a6thrust24THRUST_300001_SM_1000_NS12placeholders2_2E:
	.zero		1
	.type		_ZN34_INTERNAL_eaa048cb_4_k_cu_e117567a6thrust24THRUST_300001_SM_1000_NS12placeholders2_4E,@object
	.size		_ZN34_INTERNAL_eaa048cb_4_k_cu_e117567a6thrust24THRUST_300001_SM_1000_NS12placeholders2_4E,(_ZN34_INTERNAL_eaa048cb_4_k_cu_e117567a4cuda3std3__45__cpo3endE - _ZN34_INTERNAL_eaa048cb_4_k_cu_e117567a6thrust24THRUST_300001_SM_1000_NS12placeholders2_4E)
_ZN34_INTERNAL_eaa048cb_4_k_cu_e117567a6thrust24THRUST_300001_SM_1000_NS12placeholders2_4E:
	.zero		1
	.type		_ZN34_INTERNAL_eaa048cb_4_k_cu_e117567a4cuda3std3__45__cpo3endE,@object
	.size		_ZN34_INTERNAL_eaa048cb_4_k_cu_e117567a4cuda3std3__45__cpo3endE,(_ZN34_INTERNAL_eaa048cb_4_k_cu_e117567a4cuda3std6ranges3__45__cpo3endE - _ZN34_INTERNAL_eaa048cb_4_k_cu_e117567a4cuda3std3__45__cpo3endE)
_ZN34_INTERNAL_eaa048cb_4_k_cu_e117567a4cuda3std3__45__cpo3endE:
	.zero		1
	.type		_ZN34_INTERNAL_eaa048cb_4_k_cu_e117567a4cuda3std6ranges3__45__cpo3endE,@object
	.size		_ZN34_INTERNAL_eaa048cb_4_k_cu_e117567a4cuda3std6ranges3__45__cpo3endE,(_ZN34_INTERNAL_eaa048cb_4_k_cu_e117567a4cuda3std3__419piecewise_constructE - _ZN34_INTERNAL_eaa048cb_4_k_cu_e117567a4cuda3std6ranges3__45__cpo3endE)
_ZN34_INTERNAL_eaa048cb_4_k_cu_e117567a4cuda3std6ranges3__45__cpo3endE:
	.zero		1
	.type		_ZN34_INTERNAL_eaa048cb_4_k_cu_e117567a4cuda3std3__419piecewise_constructE,@object
	.size		_ZN34_INTERNAL_eaa048cb_4_k_cu_e117567a4cuda3std3__419piecewise_constructE,(_ZN34_INTERNAL_eaa048cb_4_k_cu_e117567a4cuda3std6ranges3__45__cpo5cdataE - _ZN34_INTERNAL_eaa048cb_4_k_cu_e117567a4cuda3std3__419piecewise_constructE)
_ZN34_INTERNAL_eaa048cb_4_k_cu_e117567a4cuda3std3__419piecewise_constructE:
	.zero		1
	.type		_ZN34_INTERNAL_eaa048cb_4_k_cu_e117567a4cuda3std6ranges3__45__cpo5cdataE,@object
	.size		_ZN34_INTERNAL_eaa048cb_4_k_cu_e117567a4cuda3std6ranges3__45__cpo5cdataE,(_ZN34_INTERNAL_eaa048cb_4_k_cu_e117567a6thrust24THRUST_300001_SM_1000_NS12placeholders2_8E - _ZN34_INTERNAL_eaa048cb_4_k_cu_e117567a4cuda3std6ranges3__45__cpo5cdataE)
_ZN34_INTERNAL_eaa048cb_4_k_cu_e117567a4cuda3std6ranges3__45__cpo5cdataE:
	.zero		1
	.type		_ZN34_INTERNAL_eaa048cb_4_k_cu_e117567a6thrust24THRUST_300001_SM_1000_NS12placeholders2_8E,@object
	.size		_ZN34_INTERNAL_eaa048cb_4_k_cu_e117567a6thrust24THRUST_300001_SM_1000_NS12placeholders2_8E,(_ZN34_INTERNAL_eaa048cb_4_k_cu_e117567a4cuda3std3__45__cpo4rendE - _ZN34_INTERNAL_eaa048cb_4_k_cu_e117567a6thrust24THRUST_300001_SM_1000_NS12placeholders2_8E)
_ZN34_INTERNAL_eaa048cb_4_k_cu_e117567a6thrust24THRUST_300001_SM_1000_NS12placeholders2_8E:
	.zero		1
	.type		_ZN34_INTERNAL_eaa048cb_4_k_cu_e117567a4cuda3std3__45__cpo4rendE,@object
	.size		_ZN34_INTERNAL_eaa048cb_4_k_cu_e117567a4cuda3std3__45__cpo4rendE,(_ZN34_INTERNAL_eaa048cb_4_k_cu_e117567a4cuda3std6ranges3__45__cpo9iter_swapE - _ZN34_INTERNAL_eaa048cb_4_k_cu_e117567a4cuda3std3__45__cpo4rendE)
_ZN34_INTERNAL_eaa048cb_4_k_cu_e117567a4cuda3std3__45__cpo4rendE:
	.zero		1
	.type		_ZN34_INTERNAL_eaa048cb_4_k_cu_e117567a4cuda3std6ranges3__45__cpo9iter_swapE,@object
	.size		_ZN34_INTERNAL_eaa048cb_4_k_cu_e117567a4cuda3std6ranges3__45__cpo9iter_swapE,(_ZN34_INTERNAL_eaa048cb_4_k_cu_e117567a4cuda3std3__48unexpectE - _ZN34_INTERNAL_eaa048cb_4_k_cu_e117567a4cuda3std6ranges3__45__cpo9iter_swapE)
_ZN34_INTERNAL_eaa048cb_4_k_cu_e117567a4cuda3std6ranges3__45__cpo9iter_swapE:
	.zero		1
	.type		_ZN34_INTERNAL_eaa048cb_4_k_cu_e117567a4cuda3std3__48unexpectE,@object
	.size		_ZN34_INTERNAL_eaa048cb_4_k_cu_e117567a4cuda3std3__48unexpectE,(_ZN34_INTERNAL_eaa048cb_4_k_cu_e117567a6thrust24THRUST_300001_SM_1000_NS6system6detail10sequential3seqE - _ZN34_INTERNAL_eaa048cb_4_k_cu_e117567a4cuda3std3__48unexpectE)
_ZN34_INTERNAL_eaa048cb_4_k_cu_e117567a4cuda3std3__48unexpectE:
	.zero		1
	.type		_ZN34_INTERNAL_eaa048cb_4_k_cu_e117567a6thrust24THRUST_300001_SM_1000_NS6system6detail10sequential3seqE,@object
	.size		_ZN34_INTERNAL_eaa048cb_4_k_cu_e117567a6thrust24THRUST_300001_SM_1000_NS6system6detail10sequential3seqE,(.L_29 - _ZN34_INTERNAL_eaa048cb_4_k_cu_e117567a6thrust24THRUST_300001_SM_1000_NS6system6detail10sequential3seqE)
_ZN34_INTERNAL_eaa048cb_4_k_cu_e117567a6thrust24THRUST_300001_SM_1000_NS6system6detail10sequential3seqE:
	.zero		1
.L_29:


//--------------------- .nv.constant0._ZN3cub18CUB_300001_SM_10006detail11EmptyKernelIvEEvv --------------------------
	.section	.nv.constant0._ZN3cub18CUB_300001_SM_10006detail11EmptyKernelIvEEvv,"a",@progbits
	.sectionflags	@""
	.align	4
.nv.constant0._ZN3cub18CUB_300001_SM_10006detail11EmptyKernelIvEEvv:
	.zero		896


//--------------------- .nv.constant0._Z14update_latticeILb0EEvPaS0_PKfS0_fxxf --------------------------
	.section	.nv.constant0._Z14update_latticeILb0EEvPaS0_PKfS0_fxxf,"a",@progbits
	.sectionflags	@""
	.align	4
.nv.constant0._Z14update_latticeILb0EEvPaS0_PKfS0_fxxf:
	.zero		956


//--------------------- .nv.constant0._Z14update_latticeILb1EEvPaS0_PKfS0_fxxf --------------------------
	.section	.nv.constant0._Z14update_latticeILb1EEvPaS0_PKfS0_fxxf,"a",@progbits
	.sectionflags	@""
	.align	4
.nv.constant0._Z14update_latticeILb1EEvPaS0_PKfS0_fxxf:
	.zero		956


//--------------------- .nv.constant0._Z10init_spinsPaPKfxx --------------------------
	.section	.nv.constant0._Z10init_spinsPaPKfxx,"a",@progbits
	.sectionflags	@""
	.align	4
.nv.constant0._Z10init_spinsPaPKfxx:
	.zero		928


//--------------------- .nv.constant0._Z15init_randombondPaPKfxxf --------------------------
	.section	.nv.constant0._Z15init_randombondPaPKfxxf,"a",@progbits
	.sectionflags	@""
	.align	4
.nv.constant0._Z15init_randombondPaPKfxxf:
	.zero		932


//--------------------- SYMBOLS --------------------------

	.type		.nv.reservedSmem.offset0,@object
	.size		.nv.reservedSmem.offset0,0x4
